	.target	sm_80

	.elftype	@"ET_EXEC"


//--------------------- .note.nv.tkinfo           --------------------------
	.section	.note.nv.tkinfo,"",@"SHT_NOTE"
	.sectionflags	@"SHF_NOTE_NV_TKINFO"
	.tkinfo
        /*0018*/ 	.word	0x00000002
        /*0030*/ 	.string	""
        /*0030*/ 	.string	"ptxas"
        /*0030*/ 	.string	"Cuda compilation tools, release 13.0, V13.0.88"
        /*0030*/ 	.string	"Build cuda_13.0.r13.0/compiler.36424714_0"
        /*0030*/ 	.string	"-v  -suppress-debug-info  -lineinfo  -arch sm_80 "



//--------------------- .note.nv.cuinfo           --------------------------
	.section	.note.nv.cuinfo,"",@"SHT_NOTE"
	.sectionflags	@"SHF_NOTE_NV_CUINFO"
        /*0018*/ 	.short	0x0002
        /*001a*/ 	.short	0x0050
        /*001c*/ 	.short	0x0082
	.zero		2


//--------------------- .nv.info                  --------------------------
	.section	.nv.info,"",@"SHT_CUDA_INFO"
	.align	4


	//----- nvinfo : EIATTR_REGCOUNT
	.align		4
        /*0000*/ 	.byte	0x04, 0x2f
        /*0002*/ 	.short	(.L_1 - .L_0)
	.align		4
.L_0:
        /*0004*/ 	.word	index@(matmul_kernel)
        /*0008*/ 	.word	0x000000ff


	//----- nvinfo : EIATTR_FRAME_SIZE
	.align		4
.L_1:
        /*000c*/ 	.byte	0x04, 0x11
        /*000e*/ 	.short	(.L_3 - .L_2)
	.align		4
.L_2:
        /*0010*/ 	.word	index@(matmul_kernel)
        /*0014*/ 	.word	0x00000000


	//----- nvinfo : EIATTR_MIN_STACK_SIZE
	.align		4
.L_3:
        /*0018*/ 	.byte	0x04, 0x12
        /*001a*/ 	.short	(.L_5 - .L_4)
	.align		4
.L_4:
        /*001c*/ 	.word	index@(matmul_kernel)
        /*0020*/ 	.word	0x00000000
.L_5:


//--------------------- .nv.info.matmul_kernel    --------------------------
	.section	.nv.info.matmul_kernel,"",@"SHT_CUDA_INFO"
	.sectionflags	@""
	.align	4


	//----- nvinfo : EIATTR_CUDA_API_VERSION
	.align		4
        /*0000*/ 	.byte	0x04, 0x37
        /*0002*/ 	.short	(.L_7 - .L_6)
.L_6:
        /*0004*/ 	.word	0x00000082


	//----- nvinfo : EIATTR_SW2861232_WAR
	.align		4
.L_7:
        /*0008*/ 	.byte	0x01, 0x35
	.zero		2


	//----- nvinfo : EIATTR_PARAM_CBANK
	.align		4
        /*000c*/ 	.byte	0x04, 0x0a
        /*000e*/ 	.short	(.L_9 - .L_8)
	.align		4
.L_8:
        /*0010*/ 	.word	index@(.nv.constant0.matmul_kernel)
        /*0014*/ 	.short	0x0160
        /*0016*/ 	.short	0x0050


	//----- nvinfo : EIATTR_CBANK_PARAM_SIZE
	.align		4
.L_9:
        /*0018*/ 	.byte	0x03, 0x19
        /*001a*/ 	.short	0x0050


	//----- nvinfo : EIATTR_KPARAM_INFO
	.align		4
        /*001c*/ 	.byte	0x04, 0x17
        /*001e*/ 	.short	(.L_11 - .L_10)
.L_10:
        /*0020*/ 	.word	0x00000000
        /*0024*/ 	.short	0x000d
        /*0026*/ 	.short	0x0048
        /*0028*/ 	.byte	0x00, 0xf4, 0x21, 0x00


	//----- nvinfo : EIATTR_KPARAM_INFO
	.align		4
.L_11:
        /*002c*/ 	.byte	0x04, 0x17
        /*002e*/ 	.short	(.L_13 - .L_12)
.L_12:
        /*0030*/ 	.word	0x00000000
        /*0034*/ 	.short	0x000c
        /*0036*/ 	.short	0x0040
        /*0038*/ 	.byte	0x00, 0xf4, 0x21, 0x00


	//----- nvinfo : EIATTR_KPARAM_INFO
	.align		4
.L_13:
        /*003c*/ 	.byte	0x04, 0x17
        /*003e*/ 	.short	(.L_15 - .L_14)
.L_14:
        /*0040*/ 	.word	0x00000000
        /*0044*/ 	.short	0x000b
        /*0046*/ 	.short	0x0038
        /*0048*/ 	.byte	0x00, 0xf0, 0x11, 0x00


	//----- nvinfo : EIATTR_KPARAM_INFO
	.align		4
.L_15:
        /*004c*/ 	.byte	0x04, 0x17
        /*004e*/ 	.short	(.L_17 - .L_16)
.L_16:
        /*0050*/ 	.word	0x00000000
        /*0054*/ 	.short	0x000a
        /*0056*/ 	.short	0x0034
        /*0058*/ 	.byte	0x00, 0xf0, 0x11, 0x00


	//----- nvinfo : EIATTR_KPARAM_INFO
	.align		4
.L_17:
        /*005c*/ 	.byte	0x04, 0x17
        /*005e*/ 	.short	(.L_19 - .L_18)
.L_18:
        /*0060*/ 	.word	0x00000000
        /*0064*/ 	.short	0x0009
        /*0066*/ 	.short	0x0030
        /*0068*/ 	.byte	0x00, 0xf0, 0x11, 0x00


	//----- nvinfo : EIATTR_KPARAM_INFO
	.align		4
.L_19:
        /*006c*/ 	.byte	0x04, 0x17
        /*006e*/ 	.short	(.L_21 - .L_20)
.L_20:
        /*0070*/ 	.word	0x00000000
        /*0074*/ 	.short	0x0008
        /*0076*/ 	.short	0x002c
        /*0078*/ 	.byte	0x00, 0xf0, 0x11, 0x00


	//----- nvinfo : EIATTR_KPARAM_INFO
	.align		4
.L_21:
        /*007c*/ 	.byte	0x04, 0x17
        /*007e*/ 	.short	(.L_23 - .L_22)
.L_22:
        /*0080*/ 	.word	0x00000000
        /*0084*/ 	.short	0x0007
        /*0086*/ 	.short	0x0028
        /*0088*/ 	.byte	0x00, 0xf0, 0x11, 0x00


	//----- nvinfo : EIATTR_KPARAM_INFO
	.align		4
.L_23:
        /*008c*/ 	.byte	0x04, 0x17
        /*008e*/ 	.short	(.L_25 - .L_24)
.L_24:
        /*0090*/ 	.word	0x00000000
        /*0094*/ 	.short	0x0006
        /*0096*/ 	.short	0x0024
        /*0098*/ 	.byte	0x00, 0xf0, 0x11, 0x00


	//----- nvinfo : EIATTR_KPARAM_INFO
	.align		4
.L_25:
        /*009c*/ 	.byte	0x04, 0x17
        /*009e*/ 	.short	(.L_27 - .L_26)
.L_26:
        /*00a0*/ 	.word	0x00000000
        /*00a4*/ 	.short	0x0005
        /*00a6*/ 	.short	0x0020
        /*00a8*/ 	.byte	0x00, 0xf0, 0x11, 0x00


	//----- nvinfo : EIATTR_KPARAM_INFO
	.align		4
.L_27:
        /*00ac*/ 	.byte	0x04, 0x17
        /*00ae*/ 	.short	(.L_29 - .L_28)
.L_28:
        /*00b0*/ 	.word	0x00000000
        /*00b4*/ 	.short	0x0004
        /*00b6*/ 	.short	0x001c
        /*00b8*/ 	.byte	0x00, 0xf0, 0x11, 0x00


	//----- nvinfo : EIATTR_KPARAM_INFO
	.align		4
.L_29:
        /*00bc*/ 	.byte	0x04, 0x17
        /*00be*/ 	.short	(.L_31 - .L_30)
.L_30:
        /*00c0*/ 	.word	0x00000000
        /*00c4*/ 	.short	0x0003
        /*00c6*/ 	.short	0x0018
        /*00c8*/ 	.byte	0x00, 0xf0, 0x11, 0x00


	//----- nvinfo : EIATTR_KPARAM_INFO
	.align		4
.L_31:
        /*00cc*/ 	.byte	0x04, 0x17
        /*00ce*/ 	.short	(.L_33 - .L_32)
.L_32:
        /*00d0*/ 	.word	0x00000000
        /*00d4*/ 	.short	0x0002
        /*00d6*/ 	.short	0x0010
        /*00d8*/ 	.byte	0x00, 0xf4, 0x21, 0x00


	//----- nvinfo : EIATTR_KPARAM_INFO
	.align		4
.L_33:
        /*00dc*/ 	.byte	0x04, 0x17
        /*00de*/ 	.short	(.L_35 - .L_34)
.L_34:
        /*00e0*/ 	.word	0x00000000
        /*00e4*/ 	.short	0x0001
        /*00e6*/ 	.short	0x0008
        /*00e8*/ 	.byte	0x00, 0xf4, 0x21, 0x00


	//----- nvinfo : EIATTR_KPARAM_INFO
	.align		4
.L_35:
        /*00ec*/ 	.byte	0x04, 0x17
        /*00ee*/ 	.short	(.L_37 - .L_36)
.L_36:
        /*00f0*/ 	.word	0x00000000
        /*00f4*/ 	.short	0x0000
        /*00f6*/ 	.short	0x0000
        /*00f8*/ 	.byte	0x00, 0xf4, 0x21, 0x00


	//----- nvinfo : EIATTR_MAXREG_COUNT
	.align		4
.L_37:
        /*00fc*/ 	.byte	0x03, 0x1b
        /*00fe*/ 	.short	0x00ff


	//----- nvinfo : EIATTR_NUM_BARRIERS
	.align		4
        /*0100*/ 	.byte	0x02, 0x4c
        /*0102*/ 	.byte	0x01
	.zero		1


	//----- nvinfo : EIATTR_MERCURY_ISA_VERSION
	.align		4
        /*0104*/ 	.byte	0x03, 0x5f
        /*0106*/ 	.short	0x0000


	//----- nvinfo : EIATTR_EXIT_INSTR_OFFSETS
	.align		4
        /*0108*/ 	.byte	0x04, 0x1c
        /*010a*/ 	.short	(.L_39 - .L_38)


	//   ....[0]....
.L_38:
        /*010c*/ 	.word	0x000058b0


	//   ....[1]....
        /*0110*/ 	.word	0x000058e0


	//----- nvinfo : EIATTR_REQNTID
	.align		4
.L_39:
        /*0114*/ 	.byte	0x04, 0x10
        /*0116*/ 	.short	(.L_41 - .L_40)
.L_40:
        /*0118*/ 	.word	0x00000080
        /*011c*/ 	.word	0x00000001
        /*0120*/ 	.word	0x00000001
.L_41:


//--------------------- .nv.callgraph             --------------------------
	.section	.nv.callgraph,"",@"SHT_CUDA_CALLGRAPH"
	.align	4
	.sectionentsize	8
	.align		4
        /*0000*/ 	.word	0x00000000
	.align		4
        /*0004*/ 	.word	0xffffffff
	.align		4
        /*0008*/ 	.word	0x00000000
	.align		4
        /*000c*/ 	.word	0xfffffffe
	.align		4
        /*0010*/ 	.word	0x00000000
	.align		4
        /*0014*/ 	.word	0xfffffffd
	.align		4
        /*0018*/ 	.word	0x00000000
	.align		4
        /*001c*/ 	.word	0xfffffffc


//--------------------- .nv.rel.action            --------------------------
	.section	.nv.rel.action,"",@"SHT_CUDA_RELOCINFO"
	.align	8
	.sectionentsize	8
        /*0000*/ 	.byte	0x73, 0x00, 0x00, 0x00, 0x00, 0x00, 0x00, 0x00, 0x00, 0x00, 0x00, 0x11, 0x25, 0x00, 0x05, 0x36


//--------------------- .nv.constant0.matmul_kernel --------------------------
	.section	.nv.constant0.matmul_kernel,"a",@progbits
	.sectionflags	@""
	.align	4
.nv.constant0.matmul_kernel:
	.zero		432


//--------------------- .text.matmul_kernel       --------------------------
	.section	.text.matmul_kernel,"ax",@progbits
	.sectioninfo	@"SHI_REGISTERS=255"
	.align	128
        .global         matmul_kernel
        .type           matmul_kernel,@function
        .size           matmul_kernel,(.L_x_5 - matmul_kernel)
        .other          matmul_kernel,@"STO_CUDA_ENTRY STV_DEFAULT"
matmul_kernel:
.text.matmul_kernel:
[----:B------:R-:W-:Y:S02]  /*0000*/  IMAD.MOV.U32 R1, RZ, RZ, c[0x0][0x28] ;  /* 0x00000a00ff017624 */ /* 0x000fe400078e00ff */
[----:B------:R-:W-:Y:S01]  /*0010*/  IMAD.MOV.U32 R6, RZ, RZ, 0x3f ;  /* 0x0000003fff067424 */ /* 0x000fe200078e00ff */
[----:B------:R-:W0:Y:S01]  /*0020*/  S2R R5, SR_CTAID.X ;  /* 0x0000000000057919 */ /* 0x000e220000002500 */
[----:B------:R-:W-:Y:S02]  /*0030*/  ULDC UR4, c[0x0][0x180] ;  /* 0x0000600000047ab9 */ /* 0x000fe40000000800 */
[----:B------:R-:W-:Y:S01]  /*0040*/  ULDC.64 UR6, c[0x0][0x118] ;  /* 0x0000460000067ab9 */ /* 0x000fe20000000a00 */
[----:B------:R-:W-:Y:S01]  /*0050*/  IADD3 R0, R6, c[0x0][0x17c], RZ ;  /* 0x00005f0006007a10 */ /* 0x000fe20007ffe0ff */
[----:B------:R-:W1:Y:S03]  /*0060*/  S2R R18, SR_TID.X ;  /* 0x0000000000127919 */ /* 0x000e660000002100 */
[----:B------:R-:W-:-:S04]  /*0070*/  SHF.R.S32.HI R3, RZ, 0x1f, R0 ;  /* 0x0000001fff037819 */ /* 0x000fc80000011400 */
[----:B------:R-:W-:-:S04]  /*0080*/  LEA.HI R3, R3, R0, RZ, 0x6 ;  /* 0x0000000003037211 */ /* 0x000fc800078f30ff */
[----:B------:R-:W-:-:S05]  /*0090*/  SHF.R.S32.HI R3, RZ, 0x6, R3 ;  /* 0x00000006ff037819 */ /* 0x000fca0000011403 */
[----:B------:R-:W-:Y:S01]  /*00a0*/  IMAD.SHL.U32 R4, R3, 0x4, RZ ;  /* 0x0000000403047824 */ /* 0x000fe200078e00ff */
[----:B0-----:R-:W-:-:S04]  /*00b0*/  IABS R10, R5 ;  /* 0x00000005000a7213 */ /* 0x001fc80000000000 */
[-C--:B------:R-:W-:Y:S02]  /*00c0*/  IABS R7, R4.reuse ;  /* 0x0000000400077213 */ /* 0x080fe40000000000 */
[----:B------:R-:W-:Y:S02]  /*00d0*/  IABS R11, R4 ;  /* 0x00000004000b7213 */ /* 0x000fe40000000000 */
[----:B------:R-:W0:Y:S01]  /*00e0*/  I2F.RP R0, R7 ;  /* 0x0000000700007306 */ /* 0x000e220000209400 */
[C---:B-1----:R-:W-:Y:S02]  /*00f0*/  LOP3.LUT R16, R18.reuse, 0x3f, RZ, 0xc0, !PT ;  /* 0x0000003f12107812 */ /* 0x042fe400078ec0ff */
[----:B------:R-:W-:-:S05]  /*0100*/  LOP3.LUT R20, R18, 0x40, RZ, 0xc0, !PT ;  /* 0x0000004012147812 */ /* 0x000fca00078ec0ff */
[----:B0-----:R-:W0:Y:S02]  /*0110*/  MUFU.RCP R0, R0 ;  /* 0x0000000000007308 */ /* 0x001e240000001000 */
[----:B0-----:R-:W-:Y:S01]  /*0120*/  IADD3 R2, R0, 0xffffffe, RZ ;  /* 0x0ffffffe00027810 */ /* 0x001fe20007ffe0ff */
[----:B------:R-:W-:-:S05]  /*0130*/  IMAD.MOV R0, RZ, RZ, -R11 ;  /* 0x000000ffff007224 */ /* 0x000fca00078e0a0b */
[----:B------:R0:W1:Y:S02]  /*0140*/  F2I.FTZ.U32.TRUNC.NTZ R3, R2 ;  /* 0x0000000200037305 */ /* 0x000064000021f000 */
[----:B0-----:R-:W-:Y:S02]  /*0150*/  IMAD.MOV.U32 R2, RZ, RZ, RZ ;  /* 0x000000ffff027224 */ /* 0x001fe400078e00ff */
[----:B-1----:R-:W-:-:S04]  /*0160*/  IMAD.MOV R8, RZ, RZ, -R3 ;  /* 0x000000ffff087224 */ /* 0x002fc800078e0a03 */
[----:B------:R-:W-:Y:S02]  /*0170*/  IMAD R9, R8, R7, RZ ;  /* 0x0000000708097224 */ /* 0x000fe400078e02ff */
[----:B------:R-:W-:Y:S02]  /*0180*/  IMAD.MOV.U32 R8, RZ, RZ, R10 ;  /* 0x000000ffff087224 */ /* 0x000fe400078e000a */
[----:B------:R-:W-:-:S06]  /*0190*/  IMAD.HI.U32 R3, R3, R9, R2 ;  /* 0x0000000903037227 */ /* 0x000fcc00078e0002 */
[----:B------:R-:W-:-:S04]  /*01a0*/  IMAD.HI.U32 R3, R3, R8, RZ ;  /* 0x0000000803037227 */ /* 0x000fc800078e00ff */
[----:B------:R-:W-:-:S05]  /*01b0*/  IMAD R0, R3, R0, R8 ;  /* 0x0000000003007224 */ /* 0x000fca00078e0208 */
[----:B------:R-:W-:-:S13]  /*01c0*/  ISETP.GT.U32.AND P1, PT, R7, R0, PT ;  /* 0x000000000700720c */ /* 0x000fda0003f24070 */
[----:B------:R-:W-:Y:S01]  /*01d0*/  @!P1 IMAD.IADD R0, R0, 0x1, -R7 ;  /* 0x0000000100009824 */ /* 0x000fe200078e0a07 */
[----:B------:R-:W-:Y:S02]  /*01e0*/  @!P1 IADD3 R3, R3, 0x1, RZ ;  /* 0x0000000103039810 */ /* 0x000fe40007ffe0ff */
[----:B------:R-:W-:Y:S02]  /*01f0*/  ISETP.NE.AND P1, PT, R4, RZ, PT ;  /* 0x000000ff0400720c */ /* 0x000fe40003f25270 */
[----:B------:R-:W-:Y:S02]  /*0200*/  ISETP.GE.U32.AND P0, PT, R0, R7, PT ;  /* 0x000000070000720c */ /* 0x000fe40003f06070 */
[----:B------:R-:W-:-:S04]  /*0210*/  LOP3.LUT R0, R5, R4, RZ, 0x3c, !PT ;  /* 0x0000000405007212 */ /* 0x000fc800078e3cff */
[----:B------:R-:W-:Y:S02]  /*0220*/  ISETP.GE.AND P2, PT, R0, RZ, PT ;  /* 0x000000ff0000720c */ /* 0x000fe40003f46270 */
[----:B------:R-:W-:-:S05]  /*0230*/  IADD3 R0, R6, c[0x0][0x178], RZ ;  /* 0x00005e0006007a10 */ /* 0x000fca0007ffe0ff */
[----:B------:R-:W-:-:S05]  /*0240*/  @P0 IADD3 R3, R3, 0x1, RZ ;  /* 0x0000000103030810 */ /* 0x000fca0007ffe0ff */
[----:B------:R-:W-:Y:S01]  /*0250*/  IMAD.MOV.U32 R2, RZ, RZ, R3 ;  /* 0x000000ffff027224 */ /* 0x000fe200078e0003 */
[----:B------:R-:W-:-:S03]  /*0260*/  SHF.R.S32.HI R3, RZ, 0x1f, R0 ;  /* 0x0000001fff037819 */ /* 0x000fc60000011400 */
[----:B------:R-:W-:Y:S01]  /*0270*/  @!P2 IMAD.MOV R2, RZ, RZ, -R2 ;  /* 0x000000ffff02a224 */ /* 0x000fe200078e0a02 */
[----:B------:R-:W-:Y:S02]  /*0280*/  @!P1 LOP3.LUT R2, RZ, R4, RZ, 0x33, !PT ;  /* 0x00000004ff029212 */ /* 0x000fe400078e33ff */
[----:B------:R-:W-:-:S03]  /*0290*/  LEA.HI R3, R3, R0, RZ, 0x6 ;  /* 0x0000000003037211 */ /* 0x000fc600078f30ff */
[----:B------:R-:W-:Y:S02]  /*02a0*/  IMAD.SHL.U32 R187, R2, 0x4, RZ ;  /* 0x0000000402bb7824 */ /* 0x000fe400078e00ff */
[----:B------:R-:W-:-:S03]  /*02b0*/  IMAD.MOV R2, RZ, RZ, -R2 ;  /* 0x000000ffff027224 */ /* 0x000fc600078e0a02 */
[----:B------:R-:W-:Y:S01]  /*02c0*/  LEA.HI.SX32 R3, R3, -R187, 0x1a ;  /* 0x800000bb03037211 */ /* 0x000fe200078fd2ff */
[----:B------:R-:W-:-:S03]  /*02d0*/  IMAD R4, R4, R2, R5 ;  /* 0x0000000204047224 */ /* 0x000fc600078e0205 */
[----:B------:R-:W-:Y:S02]  /*02e0*/  IMNMX R11, R3, 0x4, PT ;  /* 0x00000004030b7817 */ /* 0x000fe40003800200 */
[----:B------:R-:W-:Y:S02]  /*02f0*/  IABS R9, R4 ;  /* 0x0000000400097213 */ /* 0x000fe40000000000 */
[----:B------:R-:W-:-:S04]  /*0300*/  IABS R7, R11 ;  /* 0x0000000b00077213 */ /* 0x000fc80000000000 */
[----:B------:R-:W0:Y:S08]  /*0310*/  I2F.RP R0, R7 ;  /* 0x0000000700007306 */ /* 0x000e300000209400 */
[----:B0-----:R-:W0:Y:S02]  /*0320*/  MUFU.RCP R0, R0 ;  /* 0x0000000000007308 */ /* 0x001e240000001000 */
[----:B0-----:R-:W-:-:S06]  /*0330*/  IADD3 R3, R0, 0xffffffe, RZ ;  /* 0x0ffffffe00037810 */ /* 0x001fcc0007ffe0ff */
[----:B------:R-:W0:Y:S02]  /*0340*/  F2I.FTZ.U32.TRUNC.NTZ R3, R3 ;  /* 0x0000000300037305 */ /* 0x000e24000021f000 */
[----:B0-----:R-:W-:-:S04]  /*0350*/  IMAD.MOV R6, RZ, RZ, -R3 ;  /* 0x000000ffff067224 */ /* 0x001fc800078e0a03 */
[----:B------:R-:W-:Y:S01]  /*0360*/  IMAD.MOV.U32 R2, RZ, RZ, R6 ;  /* 0x000000ffff027224 */ /* 0x000fe200078e0006 */
[----:B------:R-:W-:-:S03]  /*0370*/  IABS R6, R11 ;  /* 0x0000000b00067213 */ /* 0x000fc60000000000 */
[----:B------:R-:W-:Y:S02]  /*0380*/  IMAD R5, R2, R7, RZ ;  /* 0x0000000702057224 */ /* 0x000fe400078e02ff */
[----:B------:R-:W-:Y:S02]  /*0390*/  IMAD.MOV.U32 R2, RZ, RZ, RZ ;  /* 0x000000ffff027224 */ /* 0x000fe400078e00ff */
[----:B------:R-:W-:Y:S02]  /*03a0*/  IMAD.MOV R0, RZ, RZ, -R6 ;  /* 0x000000ffff007224 */ /* 0x000fe400078e0a06 */
[----:B------:R-:W-:Y:S01]  /*03b0*/  IMAD.HI.U32 R2, R3, R5, R2 ;  /* 0x0000000503027227 */ /* 0x000fe200078e0002 */
[----:B------:R-:W-:-:S05]  /*03c0*/  SHF.R.U32.HI R3, RZ, 0x6, R18 ;  /* 0x00000006ff037819 */ /* 0x000fca0000011612 */
        /* <DEDUP_REMOVED lines=8> */
[----:B------:R-:W-:-:S07]  /*0450*/  ISETP.GE.AND P2, PT, R0, RZ, PT ;  /* 0x000000ff0000720c */ /* 0x000fce0003f46270 */
[----:B------:R-:W-:-:S06]  /*0460*/  @P0 IADD3 R2, R2, 0x1, RZ ;  /* 0x0000000102020810 */ /* 0x000fcc0007ffe0ff */
[----:B------:R-:W-:Y:S01]  /*0470*/  @!P2 IMAD.MOV R2, RZ, RZ, -R2 ;  /* 0x000000ffff02a224 */ /* 0x000fe200078e0a02 */
[----:B------:R-:W-:-:S05]  /*0480*/  @!P1 LOP3.LUT R2, RZ, R11, RZ, 0x33, !PT ;  /* 0x0000000bff029212 */ /* 0x000fca00078e33ff */
[----:B------:R-:W-:-:S04]  /*0490*/  IMAD.MOV R0, RZ, RZ, -R2 ;  /* 0x000000ffff007224 */ /* 0x000fc800078e0a02 */
[----:B------:R-:W-:Y:S02]  /*04a0*/  IMAD R0, R11, R0, R4 ;  /* 0x000000000b007224 */ /* 0x000fe400078e0204 */
[----:B------:R-:W-:Y:S02]  /*04b0*/  IMAD.MOV.U32 R11, RZ, RZ, c[0x0][0x180] ;  /* 0x00006000ff0b7624 */ /* 0x000fe400078e00ff */
[----:B------:R-:W-:Y:S01]  /*04c0*/  IMAD.IADD R187, R187, 0x1, R0 ;  /* 0x00000001bbbb7824 */ /* 0x000fe200078e0200 */
[----:B------:R-:W-:Y:S01]  /*04d0*/  SGXT.U32 R0, R3, 0x1 ;  /* 0x000000010300781a */ /* 0x000fe20000000000 */
[----:B------:R-:W-:Y:S01]  /*04e0*/  IMAD.SHL.U32 R3, R2, 0x40, RZ ;  /* 0x0000004002037824 */ /* 0x000fe200078e00ff */
[----:B------:R-:W-:Y:S01]  /*04f0*/  IADD3 R11, R11, 0x3f, RZ ;  /* 0x0000003f0b0b7810 */ /* 0x000fe20007ffe0ff */
[----:B------:R-:W-:Y:S01]  /*0500*/  IMAD R187, R187, 0x40, R16 ;  /* 0x00000040bbbb7824 */ /* 0x000fe200078e0210 */
[----:B------:R-:W-:Y:S02]  /*0510*/  LOP3.LUT R218, R0, 0x2, RZ, 0xfc, !PT ;  /* 0x0000000200da7812 */ /* 0x000fe400078efcff */
[----:B------:R-:W-:-:S02]  /*0520*/  ISETP.GT.AND P0, PT, R11, 0x3f, PT ;  /* 0x0000003f0b00780c */ /* 0x000fc40003f04270 */
[C---:B------:R-:W-:Y:S02]  /*0530*/  LOP3.LUT R217, R0.reuse, 0x4, RZ, 0xfc, !PT ;  /* 0x0000000400d97812 */ /* 0x040fe400078efcff */
[C---:B------:R-:W-:Y:S02]  /*0540*/  LOP3.LUT R216, R0.reuse, 0x6, RZ, 0xfc, !PT ;  /* 0x0000000600d87812 */ /* 0x040fe400078efcff */
[C---:B------:R-:W-:Y:S02]  /*0550*/  LOP3.LUT R215, R0.reuse, 0x8, RZ, 0xfc, !PT ;  /* 0x0000000800d77812 */ /* 0x040fe400078efcff */
[C---:B------:R-:W-:Y:S02]  /*0560*/  LOP3.LUT R214, R0.reuse, 0xa, RZ, 0xfc, !PT ;  /* 0x0000000a00d67812 */ /* 0x040fe400078efcff */
[C---:B------:R-:W-:Y:S02]  /*0570*/  LOP3.LUT R213, R0.reuse, 0xc, RZ, 0xfc, !PT ;  /* 0x0000000c00d57812 */ /* 0x040fe400078efcff */
[----:B------:R-:W-:-:S02]  /*0580*/  LOP3.LUT R212, R0, 0xe, RZ, 0xfc, !PT ;  /* 0x0000000e00d47812 */ /* 0x000fc400078efcff */
        /* <DEDUP_REMOVED lines=24> */
[C---:B------:R-:W-:Y:S02]  /*0710*/  LOP3.LUT R186, R3.reuse, R0, RZ, 0xfc, !PT ;  /* 0x0000000003ba7212 */ /* 0x040fe400078efcff */
[C-C-:B------:R-:W-:Y:S02]  /*0720*/  LOP3.LUT R185, R3.reuse, 0x2, R0.reuse, 0xfe, !PT ;  /* 0x0000000203b97812 */ /* 0x140fe400078efe00 */
[C-C-:B------:R-:W-:Y:S02]  /*0730*/  LOP3.LUT R184, R3.reuse, 0x4, R0.reuse, 0xfe, !PT ;  /* 0x0000000403b87812 */ /* 0x140fe400078efe00 */
[C-C-:B------:R-:W-:Y:S02]  /*0740*/  LOP3.LUT R183, R3.reuse, 0x6, R0.reuse, 0xfe, !PT ;  /* 0x0000000603b77812 */ /* 0x140fe400078efe00 */
[C-C-:B------:R-:W-:Y:S02]  /*0750*/  LOP3.LUT R182, R3.reuse, 0x8, R0.reuse, 0xfe, !PT ;  /* 0x0000000803b67812 */ /* 0x140fe400078efe00 */
[----:B------:R-:W-:-:S02]  /*0760*/  LOP3.LUT R181, R3, 0xa, R0, 0xfe, !PT ;  /* 0x0000000a03b57812 */ /* 0x000fc400078efe00 */
[C-C-:B------:R-:W-:Y:S02]  /*0770*/  LOP3.LUT R180, R3.reuse, 0xc, R0.reuse, 0xfe, !PT ;  /* 0x0000000c03b47812 */ /* 0x140fe400078efe00 */
        /* <DEDUP_REMOVED lines=24> */
[----:B------:R-:W-:Y:S01]  /*0900*/  LOP3.LUT R156, R3, 0x3e, R0, 0xfe, !PT ;  /* 0x0000003e039c7812 */ /* 0x000fe200078efe00 */
[----:B------:R-:W-:Y:S05]  /*0910*/  @P0 BRA `(.L_x_0) ;  /* 0x000000b000000947 */ /* 0x000fea0003800000 */
[----:B------:R-:W-:Y:S01]  /*0920*/  IMAD.SHL.U32 R154, R18, 0x20, RZ ;  /* 0x00000020129a7824 */ /* 0x000fe200078e00ff */
[----:B------:R-:W-:Y:S01]  /*0930*/  CS2R R112, SRZ ;  /* 0x0000000000707805 */ /* 0x000fe2000001ff00 */
[----:B------:R-:W-:Y:S01]  /*0940*/  CS2R R8, SRZ ;  /* 0x0000000000087805 */ /* 0x000fe2000001ff00 */
[----:B------:R-:W-:Y:S01]  /*0950*/  CS2R R92, SRZ ;  /* 0x00000000005c7805 */ /* 0x000fe2000001ff00 */
[----:B------:R-:W-:Y:S01]  /*0960*/  CS2R R6, SRZ ;  /* 0x0000000000067805 */ /* 0x000fe2000001ff00 */
[----:B------:R-:W-:Y:S01]  /*0970*/  CS2R R114, SRZ ;  /* 0x0000000000727805 */ /* 0x000fe2000001ff00 */
[----:B------:R-:W-:Y:S01]  /*0980*/  CS2R R4, SRZ ;  /* 0x0000000000047805 */ /* 0x000fe2000001ff00 */
[----:B------:R-:W-:Y:S01]  /*0990*/  CS2R R94, SRZ ;  /* 0x00000000005e7805 */ /* 0x000fe2000001ff00 */
[----:B------:R-:W-:Y:S01]  /*09a0*/  CS2R R2, SRZ ;  /* 0x0000000000027805 */ /* 0x000fe2000001ff00 */
[----:B------:R-:W-:Y:S01]  /*09b0*/  LOP3.LUT R220, R154, 0x400, RZ, 0xc0, !PT ;  /* 0x000004009adc7812 */ /* 0x000fe200078ec0ff */
[----:B------:R-:W-:Y:S05]  /*09c0*/  BRA `(.L_x_1) ;  /* 0x0000417000007947 */ /* 0x000fea0003800000 */
.L_x_0:
[----:B------:R-:W-:Y:S01]  /*09d0*/  IABS R4, c[0x0][0x17c] ;  /* 0x00005f0000047a13 */ /* 0x000fe20000000000 */
[----:B------:R-:W-:Y:S01]  /*09e0*/  IMAD.SHL.U32 R154, R18, 0x20, RZ ;  /* 0x00000020129a7824 */ /* 0x000fe200078e00ff */
[----:B------:R-:W-:Y:S01]  /*09f0*/  IABS R5, c[0x0][0x178] ;  /* 0x00005e0000057a13 */ /* 0x000fe20000000000 */
[----:B------:R-:W-:Y:S01]  /*0a00*/  IMAD R252, R0, c[0x0][0x188], RZ ;  /* 0x0000620000fc7a24 */ /* 0x000fe200078e02ff */
[----:B------:R-:W0:Y:S01]  /*0a10*/  I2F.RP R8, R4 ;  /* 0x0000000400087306 */ /* 0x000e220000209400 */
[----:B------:R-:W-:Y:S01]  /*0a20*/  IABS R15, R158 ;  /* 0x0000009e000f7213 */ /* 0x000fe20000000000 */
[----:B------:R-:W-:Y:S01]  /*0a30*/  IMAD R251, R188, c[0x0][0x188], RZ ;  /* 0x00006200bcfb7a24 */ /* 0x000fe200078e02ff */
[----:B------:R-:W-:Y:S01]  /*0a40*/  IABS R21, R161 ;  /* 0x000000a100157213 */ /* 0x000fe20000000000 */
[----:B------:R-:W-:Y:S01]  /*0a50*/  IMAD R250, R189, c[0x0][0x188], RZ ;  /* 0x00006200bdfa7a24 */ /* 0x000fe200078e02ff */
[----:B------:R-:W-:Y:S01]  /*0a60*/  IABS R25, R163 ;  /* 0x000000a300197213 */ /* 0x000fe20000000000 */
[----:B------:R-:W-:Y:S01]  /*0a70*/  IMAD R249, R190, c[0x0][0x188], RZ ;  /* 0x00006200bef97a24 */ /* 0x000fe200078e02ff */
[----:B------:R-:W-:Y:S01]  /*0a80*/  IABS R12, R155 ;  /* 0x0000009b000c7213 */ /* 0x000fe20000000000 */
[----:B------:R-:W1:Y:S01]  /*0a90*/  I2F.RP R9, R5 ;  /* 0x0000000500097306 */ /* 0x000e620000209400 */
[----:B------:R-:W-:Y:S01]  /*0aa0*/  IABS R31, R166 ;  /* 0x000000a6001f7213 */ /* 0x000fe20000000000 */
[----:B------:R-:W-:Y:S01]  /*0ab0*/  IMAD R248, R191, c[0x0][0x188], RZ ;  /* 0x00006200bff87a24 */ /* 0x000fe200078e02ff */
[----:B------:R-:W-:Y:S01]  /*0ac0*/  IABS R14, R157 ;  /* 0x0000009d000e7213 */ /* 0x000fe20000000000 */
[----:B------:R-:W-:Y:S01]  /*0ad0*/  IMAD R247, R192, c[0x0][0x188], RZ ;  /* 0x00006200c0f77a24 */ /* 0x000fe200078e02ff */
[----:B------:R-:W-:Y:S01]  /*0ae0*/  IABS R19, R160 ;  /* 0x000000a000137213 */ /* 0x000fe20000000000 */
[----:B------:R-:W-:Y:S01]  /*0af0*/  IMAD R246, R193, c[0x0][0x188], RZ ;  /* 0x00006200c1f67a24 */ /* 0x000fe200078e02ff */
[----:B------:R-:W-:Y:S01]  /*0b00*/  IABS R35, R168 ;  /* 0x000000a800237213 */ /* 0x000fe20000000000 */
[----:B0-----:R-:W0:Y:S01]  /*0b10*/  MUFU.RCP R8, R8 ;  /* 0x0000000800087308 */ /* 0x001e220000001000 */
[----:B------:R-:W-:Y:S01]  /*0b20*/  IABS R23, R162 ;  /* 0x000000a200177213 */ /* 0x000fe20000000000 */
[----:B------:R-:W-:Y:S01]  /*0b30*/  IMAD R245, R194, c[0x0][0x188], RZ ;  /* 0x00006200c2f57a24 */ /* 0x000fe200078e02ff */
[----:B------:R-:W-:Y:S01]  /*0b40*/  IABS R41, R171 ;  /* 0x000000ab00297213 */ /* 0x000fe20000000000 */
[----:B------:R-:W-:Y:S01]  /*0b50*/  IMAD R244, R195, c[0x0][0x188], RZ ;  /* 0x00006200c3f47a24 */ /* 0x000fe200078e02ff */
[----:B------:R-:W-:Y:S01]  /*0b60*/  IABS R29, R165 ;  /* 0x000000a5001d7213 */ /* 0x000fe20000000000 */
[----:B------:R-:W-:Y:S01]  /*0b70*/  IMAD R243, R196, c[0x0][0x188], RZ ;  /* 0x00006200c4f37a24 */ /* 0x000fe200078e02ff */
[----:B------:R-:W-:Y:S01]  /*0b80*/  IABS R45, R173 ;  /* 0x000000ad002d7213 */ /* 0x000fe20000000000 */
[----:B-1----:R-:W1:Y:S01]  /*0b90*/  MUFU.RCP R9, R9 ;  /* 0x0000000900097308 */ /* 0x002e620000001000 */
[----:B------:R-:W-:Y:S01]  /*0ba0*/  IABS R33, R167 ;  /* 0x000000a700217213 */ /* 0x000fe20000000000 */
[----:B------:R-:W-:Y:S01]  /*0bb0*/  IMAD R242, R197, c[0x0][0x188], RZ ;  /* 0x00006200c5f27a24 */ /* 0x000fe200078e02ff */
[----:B------:R-:W-:Y:S01]  /*0bc0*/  IABS R39, R170 ;  /* 0x000000aa00277213 */ /* 0x000fe20000000000 */
[----:B------:R-:W-:Y:S01]  /*0bd0*/  IMAD R241, R198, c[0x0][0x188], RZ ;  /* 0x00006200c6f17a24 */ /* 0x000fe200078e02ff */
[----:B------:R-:W-:Y:S01]  /*0be0*/  IABS R51, R176 ;  /* 0x000000b000337213 */ /* 0x000fe20000000000 */
[----:B------:R-:W-:Y:S01]  /*0bf0*/  IMAD R240, R199, c[0x0][0x188], RZ ;  /* 0x00006200c7f07a24 */ /* 0x000fe200078e02ff */
[----:B------:R-:W-:Y:S01]  /*0c00*/  IABS R43, R172 ;  /* 0x000000ac002b7213 */ /* 0x000fe20000000000 */
[----:B------:R-:W-:Y:S01]  /*0c10*/  IMAD R239, R200, c[0x0][0x188], RZ ;  /* 0x00006200c8ef7a24 */ /* 0x000fe200078e02ff */
[----:B0-----:R-:W-:Y:S01]  /*0c20*/  IADD3 R2, R8, 0xffffffe, RZ ;  /* 0x0ffffffe08027810 */ /* 0x001fe20007ffe0ff */
[----:B------:R-:W-:Y:S01]  /*0c30*/  IMAD R238, R201, c[0x0][0x188], RZ ;  /* 0x00006200c9ee7a24 */ /* 0x000fe200078e02ff */
[----:B------:R-:W-:Y:S01]  /*0c40*/  IABS R55, R178 ;  /* 0x000000b200377213 */ /* 0x000fe20000000000 */
[----:B------:R-:W-:Y:S01]  /*0c50*/  IMAD R237, R202, c[0x0][0x188], RZ ;  /* 0x00006200caed7a24 */ /* 0x000fe200078e02ff */
[----:B------:R0:W2:Y:S01]  /*0c60*/  F2I.FTZ.U32.TRUNC.NTZ R3, R2 ;  /* 0x0000000200037305 */ /* 0x0000a2000021f000 */
[----:B------:R-:W-:Y:S01]  /*0c70*/  IABS R49, R175 ;  /* 0x000000af00317213 */ /* 0x000fe20000000000 */
[----:B------:R-:W-:Y:S01]  /*0c80*/  IMAD R236, R203, c[0x0][0x188], RZ ;  /* 0x00006200cbec7a24 */ /* 0x000fe200078e02ff */
[----:B-1----:R-:W-:Y:S01]  /*0c90*/  IADD3 R6, R9, 0xffffffe, RZ ;  /* 0x0ffffffe09067810 */ /* 0x002fe20007ffe0ff */
[----:B------:R-:W-:Y:S01]  /*0ca0*/  IMAD R235, R204, c[0x0][0x188], RZ ;  /* 0x00006200cceb7a24 */ /* 0x000fe200078e02ff */
[----:B------:R-:W-:Y:S01]  /*0cb0*/  IABS R9, R156 ;  /* 0x0000009c00097213 */ /* 0x000fe20000000000 */
[----:B------:R-:W-:Y:S01]  /*0cc0*/  IMAD R234, R205, c[0x0][0x188], RZ ;  /* 0x00006200cdea7a24 */ /* 0x000fe200078e02ff */
[----:B------:R-:W-:Y:S01]  /*0cd0*/  IABS R61, R181 ;  /* 0x000000b5003d7213 */ /* 0x000fe20000000000 */
[----:B------:R-:W1:Y:S01]  /*0ce0*/  F2I.FTZ.U32.TRUNC.NTZ R7, R6 ;  /* 0x0000000600077305 */ /* 0x000e62000021f000 */
[----:B0-----:R-:W-:Y:S01]  /*0cf0*/  IMAD.MOV.U32 R2, RZ, RZ, RZ ;  /* 0x000000ffff027224 */ /* 0x001fe200078e00ff */
[----:B------:R-:W-:Y:S01]  /*0d00*/  IABS R53, R177 ;  /* 0x000000b100357213 */ /* 0x000fe20000000000 */
[----:B------:R-:W-:Y:S01]  /*0d10*/  IMAD R233, R206, c[0x0][0x188], RZ ;  /* 0x00006200cee97a24 */ /* 0x000fe200078e02ff */
[----:B------:R-:W-:Y:S01]  /*0d20*/  IABS R71, R186 ;  /* 0x000000ba00477213 */ /* 0x000fe20000000000 */
[----:B------:R-:W-:Y:S01]  /*0d30*/  IMAD R232, R207, c[0x0][0x188], RZ ;  /* 0x00006200cfe87a24 */ /* 0x000fe200078e02ff */
[----:B------:R-:W-:Y:S01]  /*0d40*/  IABS R17, R159 ;  /* 0x0000009f00117213 */ /* 0x000fe20000000000 */
[----:B------:R-:W-:Y:S01]  /*0d50*/  IMAD R231, R208, c[0x0][0x188], RZ ;  /* 0x00006200d0e77a24 */ /* 0x000fe200078e02ff */
[----:B------:R-:W-:Y:S01]  /*0d60*/  IABS R27, R164 ;  /* 0x000000a4001b7213 */ /* 0x000fe20000000000 */
[----:B--2---:R-:W-:Y:S01]  /*0d70*/  IMAD.MOV R13, RZ, RZ, -R3 ;  /* 0x000000ffff0d7224 */ /* 0x004fe200078e0a03 */
[----:B------:R-:W-:Y:S01]  /*0d80*/  IABS R37, R169 ;  /* 0x000000a900257213 */ /* 0x000fe20000000000 */
[----:B------:R-:W-:Y:S01]  /*0d90*/  IMAD R230, R209, c[0x0][0x188], RZ ;  /* 0x00006200d1e67a24 */ /* 0x000fe200078e02ff */
[----:B------:R-:W-:Y:S01]  /*0da0*/  IABS R47, R174 ;  /* 0x000000ae002f7213 */ /* 0x000fe20000000000 */
[----:B------:R-:W-:Y:S01]  /*0db0*/  IMAD R13, R13, R4, RZ ;  /* 0x000000040d0d7224 */ /* 0x000fe200078e02ff */
[----:B------:R-:W-:Y:S01]  /*0dc0*/  IABS R59, R180 ;  /* 0x000000b4003b7213 */ /* 0x000fe20000000000 */
[----:B------:R-:W-:Y:S01]  /*0dd0*/  IMAD R229, R210, c[0x0][0x188], RZ ;  /* 0x00006200d2e57a24 */ /* 0x000fe200078e02ff */
[----:B------:R-:W-:Y:S01]  /*0de0*/  IABS R65, R183 ;  /* 0x000000b700417213 */ /* 0x000fe20000000000 */
[----:B-1----:R-:W-:Y:S01]  /*0df0*/  IMAD.MOV R6, RZ, RZ, -R7 ;  /* 0x000000ffff067224 */ /* 0x002fe200078e0a07 */
[----:B------:R-:W-:Y:S01]  /*0e00*/  IABS R57, R179 ;  /* 0x000000b300397213 */ /* 0x000fe20000000000 */
[----:B------:R-:W-:Y:S01]  /*0e10*/  IMAD.HI.U32 R3, R3, R13, R2 ;  /* 0x0000000d03037227 */ /* 0x000fe200078e0002 */
[----:B------:R-:W-:Y:S01]  /*0e20*/  SHF.R.S32.HI R2, RZ, 0x1f, R11 ;  /* 0x0000001fff027819 */ /* 0x000fe2000001140b */
[----:B------:R-:W-:Y:S01]  /*0e30*/  CS2R R112, SRZ ;  /* 0x0000000000707805 */ /* 0x000fe2000001ff00 */
[----:B------:R-:W-:Y:S01]  /*0e40*/  IABS R63, R182 ;  /* 0x000000b6003f7213 */ /* 0x000fe20000000000 */
[----:B------:R-:W-:Y:S01]  /*0e50*/  IMAD R13, R6, R5, RZ ;  /* 0x00000005060d7224 */ /* 0x000fe200078e02ff */
[----:B------:R-:W-:Y:S01]  /*0e60*/  LEA.HI R11, R2, R11, RZ, 0x6 ;  /* 0x0000000b020b7211 */ /* 0x000fe200078f30ff */
[----:B------:R-:W-:Y:S01]  /*0e70*/  IMAD.MOV.U32 R6, RZ, RZ, RZ ;  /* 0x000000ffff067224 */ /* 0x000fe200078e00ff */
[----:B------:R-:W-:Y:S01]  /*0e80*/  IABS R67, R184 ;  /* 0x000000b800437213 */ /* 0x000fe20000000000 */
[----:B------:R-:W-:Y:S01]  /*0e90*/  IMAD.HI.U32 R8, R3, R9, RZ ;  /* 0x0000000903087227 */ /* 0x000fe200078e00ff */
[----:B------:R-:W-:Y:S01]  /*0ea0*/  IABS R69, R185 ;  /* 0x000000b900457213 */ /* 0x000fe20000000000 */
[----:B------:R-:W-:Y:S01]  /*0eb0*/  CS2R R114, SRZ ;  /* 0x0000000000727805 */ /* 0x000fe2000001ff00 */
[----:B------:R-:W-:Y:S01]  /*0ec0*/  CS2R R116, SRZ ;  /* 0x0000000000747805 */ /* 0x000fe2000001ff00 */
[----:B------:R-:W-:Y:S01]  /*0ed0*/  IMAD.HI.U32 R10, R7, R13, R6 ;  /* 0x0000000d070a7227 */ /* 0x000fe200078e0006 */
[----:B------:R-:W-:Y:S01]  /*0ee0*/  CS2R R118, SRZ ;  /* 0x0000000000767805 */ /* 0x000fe2000001ff00 */
[----:B------:R-:W-:Y:S01]  /*0ef0*/  CS2R R120, SRZ ;  /* 0x0000000000787805 */ /* 0x000fe2000001ff00 */
[----:B------:R-:W-:Y:S01]  /*0f00*/  CS2R R122, SRZ ;  /* 0x00000000007a7805 */ /* 0x000fe2000001ff00 */
[C---:B------:R-:W-:Y:S01]  /*0f10*/  IMAD.HI.U32 R6, R3.reuse, R15, RZ ;  /* 0x0000000f03067227 */ /* 0x040fe200078e00ff */
[----:B------:R-:W-:Y:S01]  /*0f20*/  CS2R R128, SRZ ;  /* 0x0000000000807805 */ /* 0x000fe2000001ff00 */
[----:B------:R-:W-:Y:S01]  /*0f30*/  CS2R R130, SRZ ;  /* 0x0000000000827805 */ /* 0x000fe2000001ff00 */
[----:B------:R-:W-:Y:S01]  /*0f40*/  CS2R R92, SRZ ;  /* 0x00000000005c7805 */ /* 0x000fe2000001ff00 */
[----:B------:R-:W-:Y:S01]  /*0f50*/  IMAD.MOV R6, RZ, RZ, -R6 ;  /* 0x000000ffff067224 */ /* 0x000fe200078e0a06 */
[----:B------:R-:W-:Y:S01]  /*0f60*/  CS2R R94, SRZ ;  /* 0x00000000005e7805 */ /* 0x000fe2000001ff00 */
[C---:B------:R-:W-:Y:S01]  /*0f70*/  IMAD.HI.U32 R2, R3.reuse, R12, RZ ;  /* 0x0000000c03027227 */ /* 0x040fe200078e00ff */
[----:B------:R-:W-:Y:S01]  /*0f80*/  CS2R R96, SRZ ;  /* 0x0000000000607805 */ /* 0x000fe2000001ff00 */
[----:B------:R-:W-:Y:S01]  /*0f90*/  CS2R R98, SRZ ;  /* 0x0000000000627805 */ /* 0x000fe2000001ff00 */
[----:B------:R-:W-:Y:S01]  /*0fa0*/  CS2R R104, SRZ ;  /* 0x0000000000687805 */ /* 0x000fe2000001ff00 */
[C---:B------:R-:W-:Y:S01]  /*0fb0*/  IMAD R15, R4.reuse, R6, R15 ;  /* 0x00000006040f7224 */ /* 0x040fe200078e020f */
[----:B------:R-:W-:Y:S01]  /*0fc0*/  CS2R R106, SRZ ;  /* 0x00000000006a7805 */ /* 0x000fe2000001ff00 */
[----:B------:R-:W-:Y:S01]  /*0fd0*/  IMAD.HI.U32 R6, R3, R21, RZ ;  /* 0x0000001503067227 */ /* 0x000fe200078e00ff */
[----:B------:R-:W-:Y:S01]  /*0fe0*/  CS2R R108, SRZ ;  /* 0x00000000006c7805 */ /* 0x000fe2000001ff00 */
[----:B------:R-:W-:Y:S01]  /*0ff0*/  CS2R R110, SRZ ;  /* 0x00000000006e7805 */ /* 0x000fe2000001ff00 */
[----:B------:R-:W-:Y:S01]  /*1000*/  ISETP.GT.U32.AND P5, PT, R4, R15, PT ;  /* 0x0000000f0400720c */ /* 0x000fe20003fa4070 */
[----:B------:R-:W-:Y:S01]  /*1010*/  IMAD.MOV R6, RZ, RZ, -R6 ;  /* 0x000000ffff067224 */ /* 0x000fe200078e0a06 */
[----:B------:R-:W-:Y:S01]  /*1020*/  LOP3.LUT R220, R154, 0x400, RZ, 0xc0, !PT ;  /* 0x000004009adc7812 */ /* 0x000fe200078ec0ff */
[----:B------:R-:W-:Y:S01]  /*1030*/  IMAD.MOV R8, RZ, RZ, -R8 ;  /* 0x000000ffff087224 */ /* 0x000fe200078e0a08 */
[----:B------:R-:W-:Y:S01]  /*1040*/  SHF.R.S32.HI R11, RZ, 0x6, R11 ;  /* 0x00000006ff0b7819 */ /* 0x000fe2000001140b */
[----:B------:R-:W-:-:S02]  /*1050*/  IMAD R21, R4, R6, R21 ;  /* 0x0000000604157224 */ /* 0x000fc400078e0215 */
[----:B------:R-:W-:-:S04]  /*1060*/  IMAD.HI.U32 R6, R3, R25, RZ ;  /* 0x0000001903067227 */ /* 0x000fc800078e00ff */
[----:B------:R-:W-:Y:S02]  /*1070*/  IMAD.MOV R6, RZ, RZ, -R6 ;  /* 0x000000ffff067224 */ /* 0x000fe400078e0a06 */
[----:B------:R-:W-:Y:S02]  /*1080*/  IMAD.MOV R13, RZ, RZ, -R2 ;  /* 0x000000ffff0d7224 */ /* 0x000fe400078e0a02 */
[----:B------:R-:W-:Y:S02]  /*1090*/  IMAD R25, R4, R6, R25 ;  /* 0x0000000604197224 */ /* 0x000fe400078e0219 */
[----:B------:R-:W-:-:S04]  /*10a0*/  IMAD.HI.U32 R6, R3, R31, RZ ;  /* 0x0000001f03067227 */ /* 0x000fc800078e00ff */
[----:B------:R-:W-:-:S04]  /*10b0*/  IMAD.HI.U32 R2, R3, R14, RZ ;  /* 0x0000000e03027227 */ /* 0x000fc800078e00ff */
[C---:B------:R-:W-:Y:S02]  /*10c0*/  IMAD R7, R4.reuse, R8, R9 ;  /* 0x0000000804077224 */ /* 0x040fe400078e0209 */
[----:B------:R-:W-:Y:S02]  /*10d0*/  IMAD.MOV R6, RZ, RZ, -R6 ;  /* 0x000000ffff067224 */ /* 0x000fe400078e0a06 */
[C---:B------:R-:W-:Y:S01]  /*10e0*/  IMAD R9, R4.reuse, R13, R12 ;  /* 0x0000000d04097224 */ /* 0x040fe200078e020c */
[C---:B------:R-:W-:Y:S01]  /*10f0*/  ISETP.GT.U32.AND P2, PT, R4.reuse, R7, PT ;  /* 0x000000070400720c */ /* 0x040fe20003f44070 */
[----:B------:R-:W-:Y:S02]  /*1100*/  IMAD.MOV R13, RZ, RZ, -R2 ;  /* 0x000000ffff0d7224 */ /* 0x000fe400078e0a02 */
[----:B------:R-:W-:Y:S01]  /*1110*/  IMAD.HI.U32 R2, R3, R19, RZ ;  /* 0x0000001303027227 */ /* 0x000fe200078e00ff */
[----:B------:R-:W-:-:S03]  /*1120*/  ISETP.GT.U32.AND P4, PT, R4, R9, PT ;  /* 0x000000090400720c */ /* 0x000fc60003f84070 */
[----:B------:R-:W-:Y:S02]  /*1130*/  IMAD R31, R4, R6, R31 ;  /* 0x00000006041f7224 */ /* 0x000fe400078e021f */
[----:B------:R-:W-:-:S04]  /*1140*/  IMAD.HI.U32 R6, R3, R35, RZ ;  /* 0x0000002303067227 */ /* 0x000fc800078e00ff */
[----:B------:R-:W-:Y:S02]  /*1150*/  IMAD.MOV R2, RZ, RZ, -R2 ;  /* 0x000000ffff027224 */ /* 0x000fe400078e0a02 */
[----:B------:R-:W-:Y:S02]  /*1160*/  IMAD.MOV R6, RZ, RZ, -R6 ;  /* 0x000000ffff067224 */ /* 0x000fe400078e0a06 */
[----:B------:R-:W-:Y:S02]  /*1170*/  IMAD R19, R4, R2, R19 ;  /* 0x0000000204137224 */ /* 0x000fe400078e0213 */
[----:B------:R-:W-:-:S03]  /*1180*/  IMAD.HI.U32 R2, R3, R23, RZ ;  /* 0x0000001703027227 */ /* 0x000fc600078e00ff */
[C---:B------:R-:W-:Y:S01]  /*1190*/  ISETP.GT.U32.AND P0, PT, R4.reuse, R19, PT ;  /* 0x000000130400720c */ /* 0x040fe20003f04070 */
[----:B------:R-:W-:Y:S02]  /*11a0*/  IMAD R35, R4, R6, R35 ;  /* 0x0000000604237224 */ /* 0x000fe400078e0223 */
[----:B------:R-:W-:-:S04]  /*11b0*/  IMAD.HI.U32 R6, R3, R41, RZ ;  /* 0x0000002903067227 */ /* 0x000fc800078e00ff */
[----:B------:R-:W-:Y:S02]  /*11c0*/  IMAD.MOV R12, RZ, RZ, -R2 ;  /* 0x000000ffff0c7224 */ /* 0x000fe400078e0a02 */
[----:B------:R-:W-:-:S04]  /*11d0*/  IMAD.HI.U32 R2, R3, R29, RZ ;  /* 0x0000001d03027227 */ /* 0x000fc800078e00ff */
[----:B------:R-:W-:Y:S02]  /*11e0*/  IMAD.MOV R6, RZ, RZ, -R6 ;  /* 0x000000ffff067224 */ /* 0x000fe400078e0a06 */
[----:B------:R-:W-:Y:S02]  /*11f0*/  IMAD.MOV R2, RZ, RZ, -R2 ;  /* 0x000000ffff027224 */ /* 0x000fe400078e0a02 */
[----:B------:R-:W-:Y:S02]  /*1200*/  IMAD R41, R4, R6, R41 ;  /* 0x0000000604297224 */ /* 0x000fe400078e0229 */
[----:B------:R-:W-:-:S04]  /*1210*/  IMAD.HI.U32 R6, R3, R45, RZ ;  /* 0x0000002d03067227 */ /* 0x000fc800078e00ff */
[----:B------:R-:W-:Y:S02]  /*1220*/  IMAD R29, R4, R2, R29 ;  /* 0x00000002041d7224 */ /* 0x000fe400078e021d */
[----:B------:R-:W-:-:S04]  /*1230*/  IMAD.HI.U32 R2, R3, R33, RZ ;  /* 0x0000002103027227 */ /* 0x000fc800078e00ff */
[----:B------:R-:W-:Y:S02]  /*1240*/  IMAD.MOV R6, RZ, RZ, -R6 ;  /* 0x000000ffff067224 */ /* 0x000fe400078e0a06 */
[----:B------:R-:W-:Y:S02]  /*1250*/  IMAD R23, R4, R12, R23 ;  /* 0x0000000c04177224 */ /* 0x000fe400078e0217 */
[----:B------:R-:W-:Y:S02]  /*1260*/  IMAD.MOV R12, RZ, RZ, -R2 ;  /* 0x000000ffff0c7224 */ /* 0x000fe400078e0a02 */
[----:B------:R-:W-:-:S04]  /*1270*/  IMAD.HI.U32 R2, R3, R39, RZ ;  /* 0x0000002703027227 */ /* 0x000fc800078e00ff */
[----:B------:R-:W-:Y:S02]  /*1280*/  IMAD R45, R4, R6, R45 ;  /* 0x00000006042d7224 */ /* 0x000fe400078e022d */
[----:B------:R-:W-:-:S04]  /*1290*/  IMAD.HI.U32 R6, R3, R51, RZ ;  /* 0x0000003303067227 */ /* 0x000fc800078e00ff */
[----:B------:R-:W-:Y:S02]  /*12a0*/  IMAD.MOV R2, RZ, RZ, -R2 ;  /* 0x000000ffff027224 */ /* 0x000fe400078e0a02 */
[----:B------:R-:W-:Y:S02]  /*12b0*/  IMAD.MOV R6, RZ, RZ, -R6 ;  /* 0x000000ffff067224 */ /* 0x000fe400078e0a06 */
[----:B------:R-:W-:Y:S02]  /*12c0*/  IMAD R39, R4, R2, R39 ;  /* 0x0000000204277224 */ /* 0x000fe400078e0227 */
[----:B------:R-:W-:-:S04]  /*12d0*/  IMAD.HI.U32 R2, R3, R43, RZ ;  /* 0x0000002b03027227 */ /* 0x000fc800078e00ff */
[----:B------:R-:W-:Y:S02]  /*12e0*/  IMAD R51, R4, R6, R51 ;  /* 0x0000000604337224 */ /* 0x000fe400078e0233 */
[----:B------:R-:W-:-:S04]  /*12f0*/  IMAD.HI.U32 R6, R3, R55, RZ ;  /* 0x0000003703067227 */ /* 0x000fc800078e00ff */
[----:B------:R-:W-:Y:S02]  /*1300*/  IMAD R33, R4, R12, R33 ;  /* 0x0000000c04217224 */ /* 0x000fe400078e0221 */
        /* <DEDUP_REMOVED lines=9> */
[C---:B------:R-:W-:Y:S02]  /*13a0*/  IMAD R43, R4.reuse, R12, R43 ;  /* 0x0000000c042b7224 */ /* 0x040fe400078e022b */
[----:B------:R-:W-:Y:S02]  /*13b0*/  IMAD.MOV R12, RZ, RZ, -R2 ;  /* 0x000000ffff0c7224 */ /* 0x000fe400078e0a02 */
[----:B------:R-:W-:Y:S02]  /*13c0*/  IMAD R61, R4, R6, R61 ;  /* 0x00000006043d7224 */ /* 0x000fe400078e023d */
[----:B------:R-:W-:-:S04]  /*13d0*/  IMAD.HI.U32 R6, R3, R71, RZ ;  /* 0x0000004703067227 */ /* 0x000fc800078e00ff */
[C---:B------:R-:W-:Y:S02]  /*13e0*/  IMAD R53, R4.reuse, R12, R53 ;  /* 0x0000000c04357224 */ /* 0x040fe400078e0235 */
[----:B------:R-:W-:Y:S02]  /*13f0*/  IMAD.MOV R12, RZ, RZ, -R6 ;  /* 0x000000ffff0c7224 */ /* 0x000fe400078e0a06 */
[C---:B------:R-:W-:Y:S02]  /*1400*/  IMAD R13, R4.reuse, R13, R14 ;  /* 0x0000000d040d7224 */ /* 0x040fe400078e020e */
[C---:B------:R-:W-:Y:S02]  /*1410*/  IMAD R71, R4.reuse, R12, R71 ;  /* 0x0000000c04477224 */ /* 0x040fe400078e0247 */
[----:B------:R-:W-:Y:S01]  /*1420*/  IMAD.HI.U32 R8, R3, R17, RZ ;  /* 0x0000001103087227 */ /* 0x000fe200078e00ff */
[C---:B------:R-:W-:Y:S02]  /*1430*/  ISETP.GT.U32.AND P3, PT, R4.reuse, R13, PT ;  /* 0x0000000d0400720c */ /* 0x040fe40003f64070 */
[----:B------:R-:W-:Y:S01]  /*1440*/  ISETP.GT.U32.AND P1, PT, R4, R71, PT ;  /* 0x000000470400720c */ /* 0x000fe20003f24070 */
[----:B------:R-:W-:-:S02]  /*1450*/  IMAD.MOV R8, RZ, RZ, -R8 ;  /* 0x000000ffff087224 */ /* 0x000fc400078e0a08 */
[--C-:B------:R-:W-:Y:S01]  /*1460*/  @!P2 IMAD.IADD R7, R7, 0x1, -R4.reuse ;  /* 0x000000010707a824 */ /* 0x100fe200078e0a04 */
[C---:B------:R-:W-:Y:S01]  /*1470*/  ISETP.GT.U32.AND P2, PT, R4.reuse, R23, PT ;  /* 0x000000170400720c */ /* 0x040fe20003f44070 */
[C---:B------:R-:W-:Y:S02]  /*1480*/  IMAD R17, R4.reuse, R8, R17 ;  /* 0x0000000804117224 */ /* 0x040fe400078e0211 */
[--C-:B------:R-:W-:Y:S02]  /*1490*/  @!P5 IMAD.IADD R15, R15, 0x1, -R4.reuse ;  /* 0x000000010f0fd824 */ /* 0x100fe400078e0a04 */
[--C-:B------:R-:W-:Y:S01]  /*14a0*/  @!P4 IMAD.IADD R9, R9, 0x1, -R4.reuse ;  /* 0x000000010909c824 */ /* 0x100fe200078e0a04 */
[C---:B------:R-:W-:Y:S01]  /*14b0*/  ISETP.GT.U32.AND P6, PT, R4.reuse, R17, PT ;  /* 0x000000110400720c */ /* 0x040fe20003fc4070 */
[--C-:B------:R-:W-:Y:S01]  /*14c0*/  @!P3 IMAD.IADD R13, R13, 0x1, -R4.reuse ;  /* 0x000000010d0db824 */ /* 0x100fe200078e0a04 */
[C---:B------:R-:W-:Y:S01]  /*14d0*/  ISETP.GT.U32.AND P3, PT, R4.reuse, R7, PT ;  /* 0x000000070400720c */ /* 0x040fe20003f64070 */
[----:B------:R-:W-:Y:S01]  /*14e0*/  @!P1 IMAD.IADD R71, R71, 0x1, -R4 ;  /* 0x0000000147479824 */ /* 0x000fe200078e0a04 */
[C---:B------:R-:W-:Y:S01]  /*14f0*/  ISETP.GT.U32.AND P1, PT, R4.reuse, R21, PT ;  /* 0x000000150400720c */ /* 0x040fe20003f24070 */
[----:B------:R-:W-:Y:S01]  /*1500*/  IMAD.HI.U32 R8, R3, R27, RZ ;  /* 0x0000001b03087227 */ /* 0x000fe200078e00ff */
[----:B------:R-:W-:-:S02]  /*1510*/  ISETP.GT.U32.AND P5, PT, R4, R9, PT ;  /* 0x000000090400720c */ /* 0x000fc40003fa4070 */
[C---:B------:R-:W-:Y:S01]  /*1520*/  ISETP.GT.U32.AND P4, PT, R4.reuse, R71, PT ;  /* 0x000000470400720c */ /* 0x040fe20003f84070 */
[--C-:B------:R-:W-:Y:S01]  /*1530*/  @!P0 IMAD.IADD R19, R19, 0x1, -R4.reuse ;  /* 0x0000000113138824 */ /* 0x100fe200078e0a04 */
[C---:B------:R-:W-:Y:S01]  /*1540*/  ISETP.GT.U32.AND P0, PT, R4.reuse, R13, PT ;  /* 0x0000000d0400720c */ /* 0x040fe20003f04070 */
[--C-:B------:R-:W-:Y:S02]  /*1550*/  @!P2 IMAD.IADD R23, R23, 0x1, -R4.reuse ;  /* 0x000000011717a824 */ /* 0x100fe400078e0a04 */
[--C-:B------:R-:W-:Y:S01]  /*1560*/  @!P6 IMAD.IADD R17, R17, 0x1, -R4.reuse ;  /* 0x000000011111e824 */ /* 0x100fe200078e0a04 */
[C---:B------:R-:W-:Y:S01]  /*1570*/  ISETP.GT.U32.AND P6, PT, R4.reuse, R19, PT ;  /* 0x000000130400720c */ /* 0x040fe20003fc4070 */
[--C-:B------:R-:W-:Y:S02]  /*1580*/  @!P3 IMAD.IADD R7, R7, 0x1, -R4.reuse ;  /* 0x000000010707b824 */ /* 0x100fe400078e0a04 */
[----:B------:R-:W-:Y:S01]  /*1590*/  @!P1 IMAD.IADD R21, R21, 0x1, -R4 ;  /* 0x0000000115159824 */ /* 0x000fe200078e0a04 */
[C---:B------:R-:W-:Y:S01]  /*15a0*/  ISETP.GT.U32.AND P1, PT, R4.reuse, R15, PT ;  /* 0x0000000f0400720c */ /* 0x040fe20003f24070 */
[----:B------:R-:W-:Y:S01]  /*15b0*/  IMAD.MOV R8, RZ, RZ, -R8 ;  /* 0x000000ffff087224 */ /* 0x000fe200078e0a08 */
[C---:B------:R-:W-:Y:S01]  /*15c0*/  ISETP.GT.U32.AND P2, PT, R4.reuse, R17, PT ;  /* 0x000000110400720c */ /* 0x040fe20003f44070 */
[--C-:B------:R-:W-:Y:S01]  /*15d0*/  @!P4 IMAD.IADD R71, R71, 0x1, -R4.reuse ;  /* 0x000000014747c824 */ /* 0x100fe200078e0a04 */
[C---:B------:R-:W-:Y:S01]  /*15e0*/  ISETP.GT.U32.AND P3, PT, R4.reuse, R21, PT ;  /* 0x000000150400720c */ /* 0x040fe20003f64070 */
[----:B------:R-:W-:Y:S01]  /*15f0*/  @!P5 IMAD.IADD R9, R9, 0x1, -R4 ;  /* 0x000000010909d824 */ /* 0x000fe200078e0a04 */
[C---:B------:R-:W-:Y:S01]  /*1600*/  ISETP.GT.U32.AND P4, PT, R4.reuse, R23, PT ;  /* 0x000000170400720c */ /* 0x040fe20003f84070 */
[C---:B------:R-:W-:Y:S01]  /*1610*/  IMAD R27, R4.reuse, R8, R27 ;  /* 0x00000008041b7224 */ /* 0x040fe200078e021b */
[----:B------:R-:W-:Y:S01]  /*1620*/  ISETP.GT.U32.AND P5, PT, R4, R25, PT ;  /* 0x000000190400720c */ /* 0x000fe20003fa4070 */
[----:B------:R-:W-:-:S04]  /*1630*/  IMAD.HI.U32 R8, R3, R37, RZ ;  /* 0x0000002503087227 */ /* 0x000fc800078e00ff */
[----:B------:R-:W-:Y:S01]  /*1640*/  @!P1 IMAD.IADD R15, R15, 0x1, -R4 ;  /* 0x000000010f0f9824 */ /* 0x000fe200078e0a04 */
[C---:B------:R-:W-:Y:S01]  /*1650*/  ISETP.GT.U32.AND P1, PT, R4.reuse, R29, PT ;  /* 0x0000001d0400720c */ /* 0x040fe20003f24070 */
[----:B------:R-:W-:Y:S02]  /*1660*/  IMAD.MOV R8, RZ, RZ, -R8 ;  /* 0x000000ffff087224 */ /* 0x000fe400078e0a08 */
[--C-:B------:R-:W-:Y:S01]  /*1670*/  @!P3 IMAD.IADD R21, R21, 0x1, -R4.reuse ;  /* 0x000000011515b824 */ /* 0x100fe200078e0a04 */
[C---:B------:R-:W-:Y:S01]  /*1680*/  ISETP.GT.U32.AND P3, PT, R4.reuse, R35, PT ;  /* 0x000000230400720c */ /* 0x040fe20003f64070 */
[C---:B------:R-:W-:Y:S02]  /*1690*/  IMAD R37, R4.reuse, R8, R37 ;  /* 0x0000000804257224 */ /* 0x040fe400078e0225 */
[--C-:B------:R-:W-:Y:S01]  /*16a0*/  @!P0 IMAD.IADD R13, R13, 0x1, -R4.reuse ;  /* 0x000000010d0d8824 */ /* 0x100fe200078e0a04 */
[C---:B------:R-:W-:Y:S01]  /*16b0*/  ISETP.GT.U32.AND P0, PT, R4.reuse, R27, PT ;  /* 0x0000001b0400720c */ /* 0x040fe20003f04070 */
        /* <DEDUP_REMOVED lines=9> */
[----:B------:R-:W-:Y:S01]  /*1750*/  ISETP.GT.U32.AND P6, PT, R4, R33, PT ;  /* 0x000000210400720c */ /* 0x000fe20003fc4070 */
[----:B------:R-:W-:-:S02]  /*1760*/  @!P3 IMAD.IADD R35, R35, 0x1, -R4 ;  /* 0x000000012323b824 */ /* 0x000fc400078e0a04 */
[--C-:B------:R-:W-:Y:S01]  /*1770*/  @!P0 IMAD.IADD R27, R27, 0x1, -R4.reuse ;  /* 0x000000011b1b8824 */ /* 0x100fe200078e0a04 */
[C---:B------:R-:W-:Y:S01]  /*1780*/  ISETP.GT.U32.AND P0, PT, R4.reuse, R41, PT ;  /* 0x000000290400720c */ /* 0x040fe20003f04070 */
[----:B------:R-:W-:Y:S01]  /*1790*/  @!P2 IMAD.IADD R31, R31, 0x1, -R4 ;  /* 0x000000011f1fa824 */ /* 0x000fe200078e0a04 */
[C---:B------:R-:W-:Y:S01]  /*17a0*/  ISETP.GT.U32.AND P2, PT, R4.reuse, R45, PT ;  /* 0x0000002d0400720c */ /* 0x040fe20003f44070 */
[----:B------:R-:W-:Y:S01]  /*17b0*/  IMAD.HI.U32 R8, R3, R47, RZ ;  /* 0x0000002f03087227 */ /* 0x000fe200078e00ff */
[----:B------:R-:W-:-:S03]  /*17c0*/  ISETP.GT.U32.AND P3, PT, R4, R27, PT ;  /* 0x0000001b0400720c */ /* 0x000fc60003f64070 */
[--C-:B------:R-:W-:Y:S01]  /*17d0*/  @!P1 IMAD.IADD R43, R43, 0x1, -R4.reuse ;  /* 0x000000012b2b9824 */ /* 0x100fe200078e0a04 */
[C---:B------:R-:W-:Y:S01]  /*17e0*/  ISETP.GT.U32.AND P1, PT, R4.reuse, R35, PT ;  /* 0x000000230400720c */ /* 0x040fe20003f24070 */
[--C-:B------:R-:W-:Y:S01]  /*17f0*/  @!P4 IMAD.IADD R37, R37, 0x1, -R4.reuse ;  /* 0x000000012525c824 */ /* 0x100fe200078e0a04 */
[C---:B------:R-:W-:Y:S01]  /*1800*/  ISETP.GT.U32.AND P4, PT, R4.reuse, R29, PT ;  /* 0x0000001d0400720c */ /* 0x040fe20003f84070 */
[----:B------:R-:W-:Y:S01]  /*1810*/  @!P5 IMAD.IADD R39, R39, 0x1, -R4 ;  /* 0x000000012727d824 */ /* 0x000fe200078e0a04 */
[C---:B------:R-:W-:Y:S01]  /*1820*/  ISETP.GT.U32.AND P5, PT, R4.reuse, R31, PT ;  /* 0x0000001f0400720c */ /* 0x040fe20003fa4070 */
[----:B------:R-:W-:Y:S02]  /*1830*/  IMAD.MOV R8, RZ, RZ, -R8 ;  /* 0x000000ffff087224 */ /* 0x000fe400078e0a08 */
[----:B------:R-:W-:Y:S01]  /*1840*/  @!P6 IMAD.IADD R33, R33, 0x1, -R4 ;  /* 0x000000012121e824 */ /* 0x000fe200078e0a04 */
[C---:B------:R-:W-:Y:S01]  /*1850*/  ISETP.GT.U32.AND P6, PT, R4.reuse, R25, PT ;  /* 0x000000190400720c */ /* 0x040fe20003fc4070 */
[----:B------:R-:W-:-:S02]  /*1860*/  IMAD R47, R4, R8, R47 ;  /* 0x00000008042f7224 */ /* 0x000fc400078e022f */
[--C-:B------:R-:W-:Y:S01]  /*1870*/  @!P0 IMAD.IADD R41, R41, 0x1, -R4.reuse ;  /* 0x0000000129298824 */ /* 0x100fe200078e0a04 */
[C---:B------:R-:W-:Y:S01]  /*1880*/  ISETP.GT.U32.AND P0, PT, R4.reuse, R33, PT ;  /* 0x000000210400720c */ /* 0x040fe20003f04070 */
[----:B------:R-:W-:Y:S01]  /*1890*/  @!P1 IMAD.IADD R35, R35, 0x1, -R4 ;  /* 0x0000000123239824 */ /* 0x000fe200078e0a04 */
[----:B------:R-:W-:Y:S01]  /*18a0*/  ISETP.GT.U32.AND P1, PT, R4, R47, PT ;  /* 0x0000002f0400720c */ /* 0x000fe20003f24070 */
[----:B------:R-:W-:-:S04]  /*18b0*/  IMAD.HI.U32 R2, R3, R59, RZ ;  /* 0x0000003b03027227 */ /* 0x000fc800078e00ff */
[----:B------:R-:W-:-:S04]  /*18c0*/  IMAD.HI.U32 R6, R3, R65, RZ ;  /* 0x0000004103067227 */ /* 0x000fc800078e00ff */
[--C-:B------:R-:W-:Y:S01]  /*18d0*/  @!P2 IMAD.IADD R45, R45, 0x1, -R4.reuse ;  /* 0x000000012d2da824 */ /* 0x100fe200078e0a04 */
[C---:B------:R-:W-:Y:S01]  /*18e0*/  ISETP.GT.U32.AND P2, PT, R4.reuse, R37, PT ;  /* 0x000000250400720c */ /* 0x040fe20003f44070 */
[--C-:B------:R-:W-:Y:S01]  /*18f0*/  @!P3 IMAD.IADD R27, R27, 0x1, -R4.reuse ;  /* 0x000000011b1bb824 */ /* 0x100fe200078e0a04 */
[C---:B------:R-:W-:Y:S01]  /*1900*/  ISETP.GT.U32.AND P3, PT, R4.reuse, R39, PT ;  /* 0x000000270400720c */ /* 0x040fe20003f64070 */
[--C-:B------:R-:W-:Y:S01]  /*1910*/  @!P4 IMAD.IADD R29, R29, 0x1, -R4.reuse ;  /* 0x000000011d1dc824 */ /* 0x100fe200078e0a04 */
[C---:B------:R-:W-:Y:S01]  /*1920*/  ISETP.GT.U32.AND P4, PT, R4.reuse, R41, PT ;  /* 0x000000290400720c */ /* 0x040fe20003f84070 */
[----:B------:R-:W-:Y:S01]  /*1930*/  @!P5 IMAD.IADD R31, R31, 0x1, -R4 ;  /* 0x000000011f1fd824 */ /* 0x000fe200078e0a04 */
[----:B------:R-:W-:Y:S01]  /*1940*/  ISETP.GT.U32.AND P5, PT, R4, R43, PT ;  /* 0x0000002b0400720c */ /* 0x000fe20003fa4070 */
[----:B------:R-:W-:Y:S02]  /*1950*/  IMAD.MOV R2, RZ, RZ, -R2 ;  /* 0x000000ffff027224 */ /* 0x000fe400078e0a02 */
[----:B------:R-:W-:-:S02]  /*1960*/  IMAD.MOV R6, RZ, RZ, -R6 ;  /* 0x000000ffff067224 */ /* 0x000fc400078e0a06 */
[----:B------:R-:W-:-:S04]  /*1970*/  IMAD.HI.U32 R8, R3, R57, RZ ;  /* 0x0000003903087227 */ /* 0x000fc800078e00ff */
[C---:B------:R-:W-:Y:S02]  /*1980*/  IMAD R59, R4.reuse, R2, R59 ;  /* 0x00000002043b7224 */ /* 0x040fe400078e023b */
[C---:B------:R-:W-:Y:S01]  /*1990*/  IMAD R65, R4.reuse, R6, R65 ;  /* 0x0000000604417224 */ /* 0x040fe200078e0241 */
[----:B------:R-:W-:Y:S01]  /*19a0*/  IABS R6, R187 ;  /* 0x000000bb00067213 */ /* 0x000fe20000000000 */
[----:B------:R-:W-:Y:S01]  /*19b0*/  @!P6 IMAD.IADD R25, R25, 0x1, -R4 ;  /* 0x000000011919e824 */ /* 0x000fe200078e0a04 */
[----:B------:R-:W-:Y:S01]  /*19c0*/  ISETP.GT.U32.AND P6, PT, R4, R45, PT ;  /* 0x0000002d0400720c */ /* 0x000fe20003fc4070 */
[----:B------:R-:W-:Y:S02]  /*19d0*/  IMAD.MOV R8, RZ, RZ, -R8 ;  /* 0x000000ffff087224 */ /* 0x000fe400078e0a08 */
[----:B------:R-:W-:-:S04]  /*19e0*/  IMAD.HI.U32 R2, R3, R63, RZ ;  /* 0x0000003f03027227 */ /* 0x000fc800078e00ff */
[----:B------:R-:W-:Y:S01]  /*19f0*/  @!P1 IMAD.IADD R47, R47, 0x1, -R4 ;  /* 0x000000012f2f9824 */ /* 0x000fe200078e0a04 */
[----:B------:R-:W-:Y:S01]  /*1a00*/  ISETP.GT.U32.AND P1, PT, R4, R59, PT ;  /* 0x0000003b0400720c */ /* 0x000fe20003f24070 */
[----:B------:R-:W-:-:S04]  /*1a10*/  IMAD.HI.U32 R10, R10, R6, RZ ;  /* 0x000000060a0a7227 */ /* 0x000fc800078e00ff */
[C---:B------:R-:W-:Y:S02]  /*1a20*/  IMAD R57, R4.reuse, R8, R57 ;  /* 0x0000000804397224 */ /* 0x040fe400078e0239 */
        /* <DEDUP_REMOVED lines=8> */
[----:B------:R-:W-:-:S02]  /*1ab0*/  IMAD.MOV R8, RZ, RZ, -R2 ;  /* 0x000000ffff087224 */ /* 0x000fc400078e0a02 */
[----:B------:R-:W-:-:S04]  /*1ac0*/  IMAD.HI.U32 R2, R3, R67, RZ ;  /* 0x0000004303027227 */ /* 0x000fc800078e00ff */
[----:B------:R-:W-:Y:S02]  /*1ad0*/  IMAD.MOV R10, RZ, RZ, -R10 ;  /* 0x000000ffff0a7224 */ /* 0x000fe400078e0a0a */
[----:B------:R-:W-:Y:S02]  /*1ae0*/  IMAD.MOV R2, RZ, RZ, -R2 ;  /* 0x000000ffff027224 */ /* 0x000fe400078e0a02 */
[----:B------:R-:W-:Y:S02]  /*1af0*/  IMAD R6, R5, R10, R6 ;  /* 0x0000000a05067224 */ /* 0x000fe400078e0206 */
[----:B------:R-:W-:Y:S01]  /*1b00*/  @!P6 IMAD.IADD R45, R45, 0x1, -R4 ;  /* 0x000000012d2de824 */ /* 0x000fe200078e0a04 */
[C---:B------:R-:W-:Y:S01]  /*1b10*/  ISETP.GT.U32.AND P6, PT, R4.reuse, R57, PT ;  /* 0x000000390400720c */ /* 0x040fe20003fc4070 */
[C---:B------:R-:W-:Y:S02]  /*1b20*/  IMAD R63, R4.reuse, R8, R63 ;  /* 0x00000008043f7224 */ /* 0x040fe400078e023f */
[----:B------:R-:W-:-:S02]  /*1b30*/  IMAD R67, R4, R2, R67 ;  /* 0x0000000204437224 */ /* 0x000fc400078e0243 */
[----:B------:R-:W-:-:S04]  /*1b40*/  IMAD.HI.U32 R3, R3, R69, RZ ;  /* 0x0000004503037227 */ /* 0x000fc800078e00ff */
[--C-:B------:R-:W-:Y:S01]  /*1b50*/  @!P1 IMAD.IADD R59, R59, 0x1, -R4.reuse ;  /* 0x000000013b3b9824 */ /* 0x100fe200078e0a04 */
[----:B------:R-:W-:Y:S01]  /*1b60*/  ISETP.GT.U32.AND P1, PT, R5, R6, PT ;  /* 0x000000060500720c */ /* 0x000fe20003f24070 */
        /* <DEDUP_REMOVED lines=9> */
[--C-:B------:R-:W-:Y:S01]  /*1c00*/  @!P0 IMAD.IADD R33, R33, 0x1, -R4.reuse ;  /* 0x0000000121218824 */ /* 0x100fe200078e0a04 */
[----:B------:R-:W-:Y:S01]  /*1c10*/  ISETP.NE.U32.AND P0, PT, R20, RZ, PT ;  /* 0x000000ff1400720c */ /* 0x000fe20003f05070 */
[----:B------:R-:W-:Y:S01]  /*1c20*/  IMAD R69, R4, R3, R69 ;  /* 0x0000000304457224 */ /* 0x000fe200078e0245 */
[----:B------:R-:W-:Y:S01]  /*1c30*/  LOP3.LUT R3, R18, 0x7, RZ, 0xc0, !PT ;  /* 0x0000000712037812 */ /* 0x000fe200078ec0ff */
[--C-:B------:R-:W-:Y:S02]  /*1c40*/  @!P6 IMAD.IADD R57, R57, 0x1, -R4.reuse ;  /* 0x000000013939e824 */ /* 0x100fe400078e0a04 */
[--C-:B------:R-:W-:Y:S01]  /*1c50*/  @!P1 IMAD.IADD R6, R6, 0x1, -R5.reuse ;  /* 0x0000000106069824 */ /* 0x100fe200078e0a05 */
[C---:B------:R-:W-:Y:S01]  /*1c60*/  ISETP.GT.U32.AND P6, PT, R4.reuse, R69, PT ;  /* 0x000000450400720c */ /* 0x040fe20003fc4070 */
[----:B------:R-:W-:Y:S01]  /*1c70*/  IMAD R73, R3, 0x90, RZ ;  /* 0x0000009003497824 */ /* 0x000fe200078e02ff */
[C---:B------:R-:W-:Y:S01]  /*1c80*/  ISETP.GT.U32.AND P1, PT, R4.reuse, R57, PT ;  /* 0x000000390400720c */ /* 0x040fe20003f24070 */
[--C-:B------:R-:W-:Y:S01]  /*1c90*/  @!P2 IMAD.IADD R61, R61, 0x1, -R4.reuse ;  /* 0x000000013d3da824 */ /* 0x100fe200078e0a04 */
[----:B------:R-:W-:Y:S01]  /*1ca0*/  SEL R3, RZ, 0x90, !P0 ;  /* 0x00000090ff037807 */ /* 0x000fe20004000000 */
[--C-:B------:R-:W-:Y:S01]  /*1cb0*/  @!P3 IMAD.IADD R63, R63, 0x1, -R4.reuse ;  /* 0x000000013f3fb824 */ /* 0x100fe200078e0a04 */
[C---:B------:R-:W-:Y:S01]  /*1cc0*/  ISETP.GT.U32.AND P0, PT, R4.reuse, R59, PT ;  /* 0x0000003b0400720c */ /* 0x040fe20003f04070 */
[--C-:B------:R-:W-:Y:S01]  /*1cd0*/  @!P4 IMAD.IADD R65, R65, 0x1, -R4.reuse ;  /* 0x000000014141c824 */ /* 0x100fe200078e0a04 */
[C---:B------:R-:W-:Y:S01]  /*1ce0*/  ISETP.GT.U32.AND P2, PT, R4.reuse, R47, PT ;  /* 0x0000002f0400720c */ /* 0x040fe20003f44070 */
[--C-:B------:R-:W-:Y:S01]  /*1cf0*/  @!P5 IMAD.IADD R67, R67, 0x1, -R4.reuse ;  /* 0x000000014343d824 */ /* 0x100fe200078e0a04 */
[----:B------:R-:W-:Y:S01]  /*1d00*/  ISETP.GT.U32.AND P3, PT, R4, R49, PT ;  /* 0x000000310400720c */ /* 0x000fe20003f64070 */
[----:B------:R-:W-:Y:S01]  /*1d10*/  IMAD.SHL.U32 R8, R18, 0x2, RZ ;  /* 0x0000000212087824 */ /* 0x000fe200078e00ff */
[C---:B------:R-:W-:Y:S01]  /*1d20*/  ISETP.GT.U32.AND P4, PT, R4.reuse, R51, PT ;  /* 0x000000330400720c */ /* 0x040fe20003f84070 */
[--C-:B------:R-:W-:Y:S01]  /*1d30*/  @!P6 IMAD.IADD R69, R69, 0x1, -R4.reuse ;  /* 0x000000014545e824 */ /* 0x100fe200078e0a04 */
[----:B------:R-:W-:Y:S01]  /*1d40*/  ISETP.GT.U32.AND P5, PT, R4, R53, PT ;  /* 0x000000350400720c */ /* 0x000fe20003fa4070 */
[--C-:B------:R-:W-:Y:S01]  /*1d50*/  @!P1 IMAD.IADD R57, R57, 0x1, -R4.reuse ;  /* 0x0000000139399824 */ /* 0x100fe200078e0a04 */
[----:B------:R-:W-:Y:S01]  /*1d60*/  ISETP.GT.U32.AND P1, PT, R5, R6, PT ;  /* 0x000000060500720c */ /* 0x000fe20003f24070 */
[----:B------:R-:W-:Y:S01]  /*1d70*/  IMAD.SHL.U32 R2, R16, 0x2, RZ ;  /* 0x0000000210027824 */ /* 0x000fe200078e00ff */
[----:B------:R-:W-:Y:S01]  /*1d80*/  ISETP.GT.U32.AND P6, PT, R4, R55, PT ;  /* 0x000000370400720c */ /* 0x000fe20003fc4070 */
[--C-:B------:R-:W-:Y:S01]  /*1d90*/  @!P0 IMAD.IADD R59, R59, 0x1, -R4.reuse ;  /* 0x000000013b3b8824 */ /* 0x100fe200078e0a04 */
[----:B------:R-:W-:Y:S01]  /*1da0*/  ISETP.GE.AND P0, PT, R156, RZ, PT ;  /* 0x000000ff9c00720c */ /* 0x000fe20003f06270 */
        /* <DEDUP_REMOVED lines=8> */
[----:B------:R-:W-:Y:S01]  /*1e30*/  @!P1 IMAD.IADD R6, R6, 0x1, -R5 ;  /* 0x0000000106069824 */ /* 0x000fe200078e0a05 */
[----:B------:R-:W-:Y:S01]  /*1e40*/  ISETP.GE.AND P1, PT, R160, RZ, PT ;  /* 0x000000ffa000720c */ /* 0x000fe20003f26270 */
[----:B------:R-:W-:Y:S01]  /*1e50*/  IMAD.MOV.U32 R5, RZ, RZ, R13 ;  /* 0x000000ffff057224 */ /* 0x000fe200078e000d */
[----:B------:R-:W-:Y:S01]  /*1e60*/  LOP3.LUT R10, R8, 0x10, RZ, 0xc0, !PT ;  /* 0x00000010080a7812 */ /* 0x000fe200078ec0ff */
[----:B------:R-:W-:Y:S01]  /*1e70*/  @!P0 IMAD.MOV R7, RZ, RZ, -R7 ;  /* 0x000000ffff078224 */ /* 0x000fe200078e0a07 */
[----:B------:R-:W-:Y:S01]  /*1e80*/  ISETP.GE.AND P0, PT, R161, RZ, PT ;  /* 0x000000ffa100720c */ /* 0x000fe20003f06270 */
[--C-:B------:R-:W-:Y:S01]  /*1e90*/  @!P2 IMAD.IADD R61, R61, 0x1, -R4.reuse ;  /* 0x000000013d3da824 */ /* 0x100fe200078e0a04 */
[----:B------:R-:W-:Y:S01]  /*1ea0*/  ISETP.GE.AND P2, PT, R155, RZ, PT ;  /* 0x000000ff9b00720c */ /* 0x000fe20003f46270 */
[--C-:B------:R-:W-:Y:S01]  /*1eb0*/  @!P3 IMAD.IADD R63, R63, 0x1, -R4.reuse ;  /* 0x000000013f3fb824 */ /* 0x100fe200078e0a04 */
[----:B------:R-:W-:Y:S01]  /*1ec0*/  ISETP.GE.AND P3, PT, R157, RZ, PT ;  /* 0x000000ff9d00720c */ /* 0x000fe20003f66270 */
[--C-:B------:R-:W-:Y:S01]  /*1ed0*/  @!P4 IMAD.IADD R65, R65, 0x1, -R4.reuse ;  /* 0x000000014141c824 */ /* 0x100fe200078e0a04 */
[----:B------:R-:W-:Y:S01]  /*1ee0*/  ISETP.GE.AND P4, PT, R159, RZ, PT ;  /* 0x000000ff9f00720c */ /* 0x000fe20003f86270 */
[--C-:B------:R-:W-:Y:S01]  /*1ef0*/  @!P5 IMAD.IADD R67, R67, 0x1, -R4.reuse ;  /* 0x000000014343d824 */ /* 0x100fe200078e0a04 */
[----:B------:R-:W-:Y:S01]  /*1f00*/  ISETP.GE.AND P5, PT, R158, RZ, PT ;  /* 0x000000ff9e00720c */ /* 0x000fe20003fa6270 */
[----:B------:R-:W-:Y:S01]  /*1f10*/  @!P1 IMAD.MOV R19, RZ, RZ, -R19 ;  /* 0x000000ffff139224 */ /* 0x000fe200078e0a13 */
[----:B------:R-:W-:Y:S01]  /*1f20*/  ISETP.GE.AND P1, PT, R166, RZ, PT ;  /* 0x000000ffa600720c */ /* 0x000fe20003f26270 */
[--C-:B------:R-:W-:Y:S01]  /*1f30*/  @!P6 IMAD.IADD R55, R55, 0x1, -R4.reuse ;  /* 0x000000013737e824 */ /* 0x100fe200078e0a04 */
[----:B------:R-:W-:Y:S01]  /*1f40*/  ISETP.GT.U32.AND P6, PT, R4, R69, PT ;  /* 0x000000450400720c */ /* 0x000fe20003fc4070 */
[----:B------:R-:W-:Y:S01]  /*1f50*/  @!P0 IMAD.MOV R21, RZ, RZ, -R21 ;  /* 0x000000ffff158224 */ /* 0x000fe200078e0a15 */
[----:B------:R-:W-:Y:S01]  /*1f60*/  ISETP.GE.AND P0, PT, R167, RZ, PT ;  /* 0x000000ffa700720c */ /* 0x000fe20003f06270 */
        /* <DEDUP_REMOVED lines=10> */
[----:B------:R-:W-:Y:S01]  /*2010*/  @!P6 IMAD.IADD R69, R69, 0x1, -R4 ;  /* 0x000000014545e824 */ /* 0x000fe200078e0a04 */
        /* <DEDUP_REMOVED lines=13> */
[----:B------:R-:W-:Y:S01]  /*20f0*/  IMAD.SHL.U32 R12, R18, 0x40, RZ ;  /* 0x00000040120c7824 */ /* 0x000fe200078e00ff */
[----:B------:R-:W-:Y:S01]  /*2100*/  LEA.HI R10, R20, R10, RZ, 0x1f ;  /* 0x0000000a140a7211 */ /* 0x000fe200078ff8ff */
        /* <DEDUP_REMOVED lines=13> */
[----:B------:R-:W-:Y:S01]  /*21e0*/  LOP3.LUT R75, R73, R10, RZ, 0x3c, !PT ;  /* 0x0000000a494b7212 */ /* 0x000fe200078e3cff */
        /* <DEDUP_REMOVED lines=12> */
[----:B------:R-:W-:Y:S01]  /*22b0*/  IMAD R228, R211, c[0x0][0x188], RZ ;  /* 0x00006200d3e47a24 */ /* 0x000fe200078e02ff */
[----:B------:R-:W-:Y:S01]  /*22c0*/  LOP3.LUT R4, RZ, c[0x0][0x17c], RZ, 0x33, !PT ;  /* 0x00005f00ff047a12 */ /* 0x000fe200078e33ff */
[----:B------:R-:W-:Y:S01]  /*22d0*/  @!P0 IMAD.MOV R69, RZ, RZ, -R69 ;  /* 0x000000ffff458224 */ /* 0x000fe200078e0a45 */
[----:B------:R-:W-:Y:S01]  /*22e0*/  ISETP.NE.AND P0, PT, RZ, c[0x0][0x178], PT ;  /* 0x00005e00ff007a0c */ /* 0x000fe20003f05270 */
[----:B------:R-:W-:Y:S01]  /*22f0*/  @!P2 IMAD.MOV R59, RZ, RZ, -R59 ;  /* 0x000000ffff3ba224 */ /* 0x000fe200078e0a3b */
[----:B------:R-:W-:Y:S01]  /*2300*/  ISETP.NE.AND P2, PT, RZ, c[0x0][0x17c], PT ;  /* 0x00005f00ff007a0c */ /* 0x000fe20003f45270 */
[----:B------:R-:W-:Y:S01]  /*2310*/  @!P3 IMAD.MOV R61, RZ, RZ, -R61 ;  /* 0x000000ffff3db224 */ /* 0x000fe200078e0a3d */
[----:B------:R-:W-:Y:S01]  /*2320*/  LOP3.LUT R2, R3, R2, RZ, 0x3c, !PT ;  /* 0x0000000203027212 */ /* 0x000fe200078e3cff */
[----:B------:R-:W-:Y:S01]  /*2330*/  @!P4 IMAD.MOV R65, RZ, RZ, -R65 ;  /* 0x000000ffff41c224 */ /* 0x000fe200078e0a41 */
[----:B------:R-:W-:Y:S01]  /*2340*/  LOP3.LUT R3, R75, 0x400, R12, 0xf8, !PT ;  /* 0x000004004b037812 */ /* 0x000fe200078ef80c */
[----:B------:R-:W-:Y:S01]  /*2350*/  @!P5 IMAD.MOV R63, RZ, RZ, -R63 ;  /* 0x000000ffff3fd224 */ /* 0x000fe200078e0a3f */
[----:B------:R-:W-:Y:S01]  /*2360*/  SEL R12, R4, R7, !P2 ;  /* 0x00000007040c7207 */ /* 0x000fe20005000000 */
[----:B------:R-:W-:Y:S01]  /*2370*/  IMAD R227, R212, c[0x0][0x188], RZ ;  /* 0x00006200d4e37a24 */ /* 0x000fe200078e02ff */
[C---:B------:R-:W-:Y:S01]  /*2380*/  SEL R13, R4.reuse, R9, !P2 ;  /* 0x00000009040d7207 */ /* 0x040fe20005000000 */
[----:B------:R-:W-:Y:S01]  /*2390*/  IMAD R226, R213, c[0x0][0x188], RZ ;  /* 0x00006200d5e27a24 */ /* 0x000fe200078e02ff */
        /* <DEDUP_REMOVED lines=58> */
[----:B------:R-:W-:Y:S01]  /*2740*/  SEL R71, R4, R71, !P2 ;  /* 0x0000004704477207 */ /* 0x000fe20005000000 */
[----:B------:R-:W-:Y:S01]  /*2750*/  IMAD R4, R16, c[0x0][0x18c], RZ ;  /* 0x0000630010047a24 */ /* 0x000fe200078e02ff */
[----:B------:R-:W-:Y:S01]  /*2760*/  LEA R43, P3, R13, c[0x0][0x168], 0x1 ;  /* 0x00005a000d2b7a11 */ /* 0x000fe200078608ff */
[----:B------:R-:W-:Y:S01]  /*2770*/  IMAD.MOV.U32 R16, RZ, RZ, R6 ;  /* 0x000000ffff107224 */ /* 0x000fe200078e0006 */
[----:B------:R-:W-:Y:S01]  /*2780*/  LEA R77, P4, R14, c[0x0][0x168], 0x1 ;  /* 0x00005a000e4d7a11 */ /* 0x000fe200078808ff */
[----:B------:R-:W-:Y:S01]  /*2790*/  IMAD R84, R69, c[0x0][0x190], RZ ;  /* 0x0000640045547a24 */ /* 0x000fe200078e02ff */
[C---:B------:R-:W-:Y:S01]  /*27a0*/  LEA R69, P2, R12.reuse, c[0x0][0x168], 0x1 ;  /* 0x00005a000c457a11 */ /* 0x040fe200078408ff */
[----:B------:R-:W-:Y:S01]  /*27b0*/  @!P1 IMAD.MOV R16, RZ, RZ, -R16 ;  /* 0x000000ffff109224 */ /* 0x000fe200078e0a10 */
[----:B------:R-:W-:Y:S01]  /*27c0*/  @!P0 LOP3.LUT R16, RZ, c[0x0][0x178], RZ, 0x33, !PT ;  /* 0x00005e00ff108a12 */ /* 0x000fe200078e33ff */
[----:B------:R-:W-:Y:S01]  /*27d0*/  IMAD R83, R67, c[0x0][0x190], RZ ;  /* 0x0000640043537a24 */ /* 0x000fe200078e02ff */
[----:B------:R-:W-:Y:S01]  /*27e0*/  LEA R49, P5, R15, c[0x0][0x168], 0x1 ;  /* 0x00005a000f317a11 */ /* 0x000fe200078a08ff */
[----:B------:R-:W-:Y:S01]  /*27f0*/  IMAD R85, R71, c[0x0][0x190], RZ ;  /* 0x0000640047557a24 */ /* 0x000fe200078e02ff */
[----:B------:R-:W-:Y:S01]  /*2800*/  LEA.HI.X.SX32 R68, R12, c[0x0][0x16c], 0x1, P2 ;  /* 0x00005b000c447a11 */ /* 0x000fe200010f0eff */
[----:B------:R-:W-:Y:S01]  /*2810*/  IMAD R16, R16, c[0x0][0x184], RZ ;  /* 0x0000610010107a24 */ /* 0x000fe200078e02ff */
[----:B------:R-:W-:Y:S01]  /*2820*/  LEA.HI.X.SX32 R42, R13, c[0x0][0x16c], 0x1, P3 ;  /* 0x00005b000d2a7a11 */ /* 0x000fe200018f0eff */
[----:B------:R-:W-:Y:S01]  /*2830*/  IMAD.MOV.U32 R5, RZ, RZ, c[0x0][0x18c] ;  /* 0x00006300ff057624 */ /* 0x000fe200078e00ff */
[----:B------:R-:W-:Y:S01]  /*2840*/  LEA.HI.X.SX32 R76, R14, c[0x0][0x16c], 0x1, P4 ;  /* 0x00005b000e4c7a11 */ /* 0x000fe200020f0eff */
[----:B------:R-:W-:Y:S01]  /*2850*/  IMAD R225, R214, c[0x0][0x188], RZ ;  /* 0x00006200d6e17a24 */ /* 0x000fe200078e02ff */
[----:B------:R-:W-:Y:S01]  /*2860*/  LEA R32, P1, R16, c[0x0][0x160], 0x1 ;  /* 0x0000580010207a11 */ /* 0x000fe200078208ff */
[----:B------:R-:W-:Y:S01]  /*2870*/  IMAD R224, R215, c[0x0][0x188], RZ ;  /* 0x00006200d7e07a24 */ /* 0x000fe200078e02ff */
[----:B------:R-:W-:Y:S01]  /*2880*/  LEA.HI.X.SX32 R48, R15, c[0x0][0x16c], 0x1, P5 ;  /* 0x00005b000f307a11 */ /* 0x000fe200028f0eff */
[----:B------:R-:W-:Y:S01]  /*2890*/  IMAD R223, R216, c[0x0][0x188], RZ ;  /* 0x00006200d8df7a24 */ /* 0x000fe200078e02ff */
[----:B------:R-:W-:Y:S01]  /*28a0*/  LEA.HI.X.SX32 R33, R16, c[0x0][0x164], 0x1, P1 ;  /* 0x0000590010217a11 */ /* 0x000fe200008f0eff */
[----:B------:R-:W-:Y:S01]  /*28b0*/  IMAD R222, R217, c[0x0][0x188], RZ ;  /* 0x00006200d9de7a24 */ /* 0x000fe200078e02ff */
[----:B------:R-:W-:Y:S01]  /*28c0*/  LEA R51, P6, R17, c[0x0][0x168], 0x1 ;  /* 0x00005a0011337a11 */ /* 0x000fe200078c08ff */
[----:B------:R-:W-:Y:S01]  /*28d0*/  IMAD R221, R218, c[0x0][0x188], RZ ;  /* 0x00006200dadd7a24 */ /* 0x000fe200078e02ff */
[----:B------:R-:W-:Y:S01]  /*28e0*/  LEA R75, P0, R19, c[0x0][0x168], 0x1 ;  /* 0x00005a00134b7a11 */ /* 0x000fe200078008ff */
[----:B------:R-:W-:Y:S01]  /*28f0*/  IMAD.SHL.U32 R5, R5, 0x40, RZ ;  /* 0x0000004005057824 */ /* 0x000fe200078e00ff */
[----:B------:R-:W-:-:S02]  /*2900*/  LEA R53, P1, R21, c[0x0][0x168], 0x1 ;  /* 0x00005a0015357a11 */ /* 0x000fc400078208ff */
[----:B------:R-:W-:Y:S02]  /*2910*/  LEA R79, P2, R23, c[0x0][0x168], 0x1 ;  /* 0x00005a00174f7a11 */ /* 0x000fe400078408ff */
[----:B------:R-:W-:Y:S02]  /*2920*/  LEA R55, P3, R25, c[0x0][0x168], 0x1 ;  /* 0x00005a0019377a11 */ /* 0x000fe400078608ff */
[----:B------:R-:W-:Y:S02]  /*2930*/  LEA R59, P4, R27, c[0x0][0x168], 0x1 ;  /* 0x00005a001b3b7a11 */ /* 0x000fe400078808ff */
[----:B------:R-:W-:Y:S02]  /*2940*/  LEA R12, P5, R29, c[0x0][0x168], 0x1 ;  /* 0x00005a001d0c7a11 */ /* 0x000fe400078a08ff */
[----:B------:R-:W-:Y:S02]  /*2950*/  LEA.HI.X.SX32 R50, R17, c[0x0][0x16c], 0x1, P6 ;  /* 0x00005b0011327a11 */ /* 0x000fe400030f0eff */
[----:B------:R-:W-:-:S02]  /*2960*/  LEA.HI.X.SX32 R74, R19, c[0x0][0x16c], 0x1, P0 ;  /* 0x00005b00134a7a11 */ /* 0x000fc400000f0eff */
[----:B------:R-:W-:Y:S02]  /*2970*/  LEA.HI.X.SX32 R52, R21, c[0x0][0x16c], 0x1, P1 ;  /* 0x00005b0015347a11 */ /* 0x000fe400008f0eff */
[----:B------:R-:W-:Y:S02]  /*2980*/  LEA.HI.X.SX32 R78, R23, c[0x0][0x16c], 0x1, P2 ;  /* 0x00005b00174e7a11 */ /* 0x000fe400010f0eff */
[----:B------:R-:W-:Y:S02]  /*2990*/  LEA.HI.X.SX32 R54, R25, c[0x0][0x16c], 0x1, P3 ;  /* 0x00005b0019367a11 */ /* 0x000fe400018f0eff */
[----:B------:R-:W-:Y:S02]  /*29a0*/  LEA.HI.X.SX32 R58, R27, c[0x0][0x16c], 0x1, P4 ;  /* 0x00005b001b3a7a11 */ /* 0x000fe400020f0eff */
[----:B------:R-:W-:Y:S02]  /*29b0*/  LEA.HI.X.SX32 R13, R29, c[0x0][0x16c], 0x1, P5 ;  /* 0x00005b001d0d7a11 */ /* 0x000fe400028f0eff */
[----:B------:R-:W-:-:S02]  /*29c0*/  LOP3.LUT R73, R73, 0x30, R8, 0x78, !PT ;  /* 0x0000003049497812 */ /* 0x000fc400078e7808 */
[----:B------:R-:W-:Y:S02]  /*29d0*/  LEA R61, P6, R31, c[0x0][0x168], 0x1 ;  /* 0x00005a001f3d7a11 */ /* 0x000fe400078c08ff */
[----:B------:R-:W-:Y:S02]  /*29e0*/  LEA R62, P0, R18, c[0x0][0x168], 0x1 ;  /* 0x00005a00123e7a11 */ /* 0x000fe400078008ff */
[----:B------:R-:W-:Y:S02]  /*29f0*/  LEA R65, P1, R35, c[0x0][0x168], 0x1 ;  /* 0x00005a0023417a11 */ /* 0x000fe400078208ff */
[----:B------:R-:W-:Y:S02]  /*2a00*/  LEA R57, P2, R37, c[0x0][0x168], 0x1 ;  /* 0x00005a0025397a11 */ /* 0x000fe400078408ff */
[----:B------:R-:W-:Y:S02]  /*2a10*/  LEA R66, P3, R39, c[0x0][0x168], 0x1 ;  /* 0x00005a0027427a11 */ /* 0x000fe400078608ff */
[----:B------:R-:W-:-:S02]  /*2a20*/  LEA R70, P4, R41, c[0x0][0x168], 0x1 ;  /* 0x00005a0029467a11 */ /* 0x000fc400078808ff */
[----:B------:R-:W-:Y:S02]  /*2a30*/  LEA R136, P5, R133, c[0x0][0x168], 0x1 ;  /* 0x00005a0085887a11 */ /* 0x000fe400078a08ff */
[----:B------:R-:W-:Y:S02]  /*2a40*/  LOP3.LUT R6, R73, 0x400, R154, 0xf8, !PT ;  /* 0x0000040049067812 */ /* 0x000fe400078ef89a */
[----:B------:R-:W-:Y:S02]  /*2a50*/  LEA.HI.X.SX32 R60, R31, c[0x0][0x16c], 0x1, P6 ;  /* 0x00005b001f3c7a11 */ /* 0x000fe400030f0eff */
[----:B------:R-:W-:Y:S02]  /*2a60*/  LEA.HI.X.SX32 R63, R18, c[0x0][0x16c], 0x1, P0 ;  /* 0x00005b00123f7a11 */ /* 0x000fe400000f0eff */
[----:B------:R-:W-:Y:S02]  /*2a70*/  LEA.HI.X.SX32 R64, R35, c[0x0][0x16c], 0x1, P1 ;  /* 0x00005b0023407a11 */ /* 0x000fe400008f0eff */
[----:B------:R-:W-:-:S02]  /*2a80*/  LEA.HI.X.SX32 R56, R37, c[0x0][0x16c], 0x1, P2 ;  /* 0x00005b0025387a11 */ /* 0x000fc400010f0eff */
[----:B------:R-:W-:Y:S02]  /*2a90*/  LEA.HI.X.SX32 R67, R39, c[0x0][0x16c], 0x1, P3 ;  /* 0x00005b0027437a11 */ /* 0x000fe400018f0eff */
[----:B------:R-:W-:Y:S02]  /*2aa0*/  LEA.HI.X.SX32 R71, R41, c[0x0][0x16c], 0x1, P4 ;  /* 0x00005b0029477a11 */ /* 0x000fe400020f0eff */
[----:B------:R-:W-:Y:S02]  /*2ab0*/  LEA.HI.X.SX32 R133, R133, c[0x0][0x16c], 0x1, P5 ;  /* 0x00005b0085857a11 */ /* 0x000fe400028f0eff */
[----:B------:R-:W-:Y:S02]  /*2ac0*/  LEA R73, P6, R45, c[0x0][0x168], 0x1 ;  /* 0x00005a002d497a11 */ /* 0x000fe400078c08ff */
[----:B------:R-:W-:Y:S02]  /*2ad0*/  LEA R153, P0, R47, c[0x0][0x168], 0x1 ;  /* 0x00005a002f997a11 */ /* 0x000fe400078008ff */
        /* <DEDUP_REMOVED lines=12> */
[----:B------:R-:W-:-:S02]  /*2ba0*/  LEA R18, P6, R46, c[0x0][0x168], 0x1 ;  /* 0x00005a002e127a11 */ /* 0x000fc400078c08ff */
[----:B------:R-:W-:Y:S02]  /*2bb0*/  LEA R26, P0, R80, c[0x0][0x168], 0x1 ;  /* 0x00005a00501a7a11 */ /* 0x000fe400078008ff */
[----:B------:R-:W-:Y:S02]  /*2bc0*/  LEA R16, P1, R81, c[0x0][0x168], 0x1 ;  /* 0x00005a0051107a11 */ /* 0x000fe400078208ff */
[----:B------:R-:W-:Y:S02]  /*2bd0*/  LEA R40, P2, R82, c[0x0][0x168], 0x1 ;  /* 0x00005a0052287a11 */ /* 0x000fe400078408ff */
[----:B------:R-:W-:Y:S02]  /*2be0*/  LEA R30, P3, R83, c[0x0][0x168], 0x1 ;  /* 0x00005a00531e7a11 */ /* 0x000fe400078608ff */
[----:B------:R-:W-:Y:S02]  /*2bf0*/  LEA R38, P4, R84, c[0x0][0x168], 0x1 ;  /* 0x00005a0054267a11 */ /* 0x000fe400078808ff */
[----:B------:R-:W-:-:S02]  /*2c00*/  LEA R36, P5, R85, c[0x0][0x168], 0x1 ;  /* 0x00005a0055247a11 */ /* 0x000fc400078a08ff */
[C---:B------:R-:W-:Y:S02]  /*2c10*/  LOP3.LUT R7, R2.reuse, 0x20, RZ, 0x3c, !PT ;  /* 0x0000002002077812 */ /* 0x040fe400078e3cff */
[C---:B------:R-:W-:Y:S02]  /*2c20*/  LOP3.LUT R8, R2.reuse, 0x40, RZ, 0x3c, !PT ;  /* 0x0000004002087812 */ /* 0x040fe400078e3cff */
[----:B------:R-:W-:Y:S02]  /*2c30*/  LOP3.LUT R9, R2, 0x60, RZ, 0x3c, !PT ;  /* 0x0000006002097812 */ /* 0x000fe400078e3cff */
[----:B------:R-:W-:Y:S02]  /*2c40*/  LOP3.LUT R10, R6, 0x40, RZ, 0x3c, !PT ;  /* 0x00000040060a7812 */ /* 0x000fe400078e3cff */
[----:B------:R-:W-:Y:S02]  /*2c50*/  LOP3.LUT R219, R3, 0x40, RZ, 0x3c, !PT ;  /* 0x0000004003db7812 */ /* 0x000fe400078e3cff */
[----:B------:R-:W-:-:S02]  /*2c60*/  LEA.HI.X.SX32 R19, R46, c[0x0][0x16c], 0x1, P6 ;  /* 0x00005b002e137a11 */ /* 0x000fc400030f0eff */
[----:B------:R-:W-:Y:S02]  /*2c70*/  LEA.HI.X.SX32 R27, R80, c[0x0][0x16c], 0x1, P0 ;  /* 0x00005b00501b7a11 */ /* 0x000fe400000f0eff */
[----:B------:R-:W-:Y:S02]  /*2c80*/  LEA.HI.X.SX32 R17, R81, c[0x0][0x16c], 0x1, P1 ;  /* 0x00005b0051117a11 */ /* 0x000fe400008f0eff */
[----:B------:R-:W-:Y:S02]  /*2c90*/  LEA.HI.X.SX32 R41, R82, c[0x0][0x16c], 0x1, P2 ;  /* 0x00005b0052297a11 */ /* 0x000fe400010f0eff */
[----:B------:R-:W-:Y:S02]  /*2ca0*/  LEA.HI.X.SX32 R31, R83, c[0x0][0x16c], 0x1, P3 ;  /* 0x00005b00531f7a11 */ /* 0x000fe400018f0eff */
[----:B------:R-:W-:Y:S02]  /*2cb0*/  LEA.HI.X.SX32 R39, R84, c[0x0][0x16c], 0x1, P4 ;  /* 0x00005b0054277a11 */ /* 0x000fe400020f0eff */
[----:B------:R-:W-:-:S02]  /*2cc0*/  LEA.HI.X.SX32 R37, R85, c[0x0][0x16c], 0x1, P5 ;  /* 0x00005b0055257a11 */ /* 0x000fc400028f0eff */
.L_x_3:
[----:B------:R-:W-:Y:S01]  /*2cd0*/  ISETP.GE.AND P0, PT, R0, UR4, PT ;  /* 0x0000000400007c0c */ /* 0x000fe2000bf06270 */
[----:B------:R-:W-:Y:S01]  /*2ce0*/  IMAD.WIDE R14, R252, 0x2, R32 ;  /* 0x00000002fc0e7825 */ /* 0x000fe200078e0220 */
[----:B------:R-:W-:-:S02]  /*2cf0*/  ISETP.GE.AND P1, PT, R215, UR4, PT ;  /* 0x00000004d7007c0c */ /* 0x000fc4000bf26270 */
[----:B------:R-:W-:Y:S02]  /*2d00*/  PRMT R86, RZ, 0x7610, R86 ;  /* 0x00007610ff567816 */ /* 0x000fe40000000056 */
[----:B------:R-:W-:-:S07]  /*2d10*/  PRMT R87, RZ, 0x7610, R87 ;  /* 0x00007610ff577816 */ /* 0x000fce0000000057 */
[----:B------:R0:W2:Y:S01]  /*2d20*/  @!P0 LDG.E.U16 R86, [R14.64] ;  /* 0x000000060e568981 */ /* 0x0000a2000c1e1500 */
[----:B------:R-:W-:Y:S02]  /*2d30*/  ISETP.GE.AND P0, PT, R211, UR4, PT ;  /* 0x00000004d3007c0c */ /* 0x000fe4000bf06270 */
[----:B------:R-:W-:Y:S01]  /*2d40*/  PRMT R88, RZ, 0x7610, R88 ;  /* 0x00007610ff587816 */ /* 0x000fe20000000058 */
[----:B0-----:R-:W-:-:S05]  /*2d50*/  IMAD.WIDE R14, R224, 0x2, R32 ;  /* 0x00000002e00e7825 */ /* 0x001fca00078e0220 */
[----:B------:R0:W3:Y:S01]  /*2d60*/  @!P1 LDG.E.U16 R87, [R14.64] ;  /* 0x000000060e579981 */ /* 0x0000e2000c1e1500 */
[----:B------:R-:W-:Y:S02]  /*2d70*/  ISETP.GE.AND P1, PT, R207, UR4, PT ;  /* 0x00000004cf007c0c */ /* 0x000fe4000bf26270 */
[----:B------:R-:W-:Y:S01]  /*2d80*/  PRMT R89, RZ, 0x7610, R89 ;  /* 0x00007610ff597816 */ /* 0x000fe20000000059 */
[----:B0-----:R-:W-:-:S05]  /*2d90*/  IMAD.WIDE R14, R228, 0x2, R32 ;  /* 0x00000002e40e7825 */ /* 0x001fca00078e0220 */
[----:B------:R0:W4:Y:S01]  /*2da0*/  @!P0 LDG.E.U16 R88, [R14.64] ;  /* 0x000000060e588981 */ /* 0x000122000c1e1500 */
[----:B------:R-:W-:Y:S02]  /*2db0*/  ISETP.GE.AND P0, PT, R203, UR4, PT ;  /* 0x00000004cb007c0c */ /* 0x000fe4000bf06270 */
[----:B------:R-:W-:Y:S01]  /*2dc0*/  PRMT R90, RZ, 0x7610, R90 ;  /* 0x00007610ff5a7816 */ /* 0x000fe2000000005a */
[----:B0-----:R-:W-:-:S05]  /*2dd0*/  IMAD.WIDE R14, R232, 0x2, R32 ;  /* 0x00000002e80e7825 */ /* 0x001fca00078e0220 */
[----:B------:R0:W5:Y:S01]  /*2de0*/  @!P1 LDG.E.U16 R89, [R14.64] ;  /* 0x000000060e599981 */ /* 0x000162000c1e1500 */
[----:B------:R-:W-:Y:S02]  /*2df0*/  ISETP.GE.AND P1, PT, R199, UR4, PT ;  /* 0x00000004c7007c0c */ /* 0x000fe4000bf26270 */
[----:B------:R-:W-:Y:S01]  /*2e00*/  PRMT R91, RZ, 0x7610, R91 ;  /* 0x00007610ff5b7816 */ /* 0x000fe2000000005b */
[----:B0-----:R-:W-:-:S05]  /*2e10*/  IMAD.WIDE R14, R236, 0x2, R32 ;  /* 0x00000002ec0e7825 */ /* 0x001fca00078e0220 */
[----:B------:R0:W2:Y:S01]  /*2e20*/  @!P0 LDG.E.U16 R90, [R14.64] ;  /* 0x000000060e5a8981 */ /* 0x0000a2000c1e1500 */
        /* <DEDUP_REMOVED lines=80> */
[----:B------:R-:W-:Y:S01]  /*3330*/  ISETP.GE.AND P0, PT, R208, UR4, PT ;  /* 0x00000004d0007c0c */ /* 0x000fe2000bf06270 */
[----:B0-----:R-:W-:Y:S01]  /*3340*/  IMAD.WIDE R14, R227, 0x2, R32 ;  /* 0x00000002e30e7825 */ /* 0x001fe200078e0220 */
[----:B------:R-:W-:-:S04]  /*3350*/  PRMT R103, RZ, 0x7610, R103 ;  /* 0x00007610ff677816 */ /* 0x000fc80000000067 */
[----:B------:R0:W5:Y:S01]  /*3360*/  @!P1 LDG.E.U16 R124, [R14.64] ;  /* 0x000000060e7c9981 */ /* 0x000162000c1e1500 */
[----:B------:R-:W-:Y:S02]  /*3370*/  ISETP.GE.AND P1, PT, R204, UR4, PT ;  /* 0x00000004cc007c0c */ /* 0x000fe4000bf26270 */
[----:B------:R-:W-:Y:S01]  /*3380*/  PRMT R102, RZ, 0x7610, R102 ;  /* 0x00007610ff667816 */ /* 0x000fe20000000066 */
[----:B0-----:R-:W-:-:S05]  /*3390*/  IMAD.WIDE R14, R231, 0x2, R32 ;  /* 0x00000002e70e7825 */ /* 0x001fca00078e0220 */
[----:B------:R0:W5:Y:S01]  /*33a0*/  @!P0 LDG.E.U16 R103, [R14.64] ;  /* 0x000000060e678981 */ /* 0x000162000c1e1500 */
[----:B------:R-:W-:Y:S01]  /*33b0*/  ISETP.GE.AND P0, PT, R200, UR4, PT ;  /* 0x00000004c8007c0c */ /* 0x000fe2000bf06270 */
[----:B0-----:R-:W-:-:S05]  /*33c0*/  IMAD.WIDE R14, R235, 0x2, R32 ;  /* 0x00000002eb0e7825 */ /* 0x001fca00078e0220 */
[----:B------:R0:W5:Y:S01]  /*33d0*/  @!P1 LDG.E.U16 R102, [R14.64] ;  /* 0x000000060e669981 */ /* 0x000162000c1e1500 */
[----:B------:R-:W-:Y:S02]  /*33e0*/  ISETP.GE.AND P1, PT, R196, UR4, PT ;  /* 0x00000004c4007c0c */ /* 0x000fe4000bf26270 */
[----:B------:R-:W-:Y:S02]  /*33f0*/  PRMT R101, RZ, 0x7610, R101 ;  /* 0x00007610ff657816 */ /* 0x000fe40000000065 */
[----:B------:R-:W-:Y:S01]  /*3400*/  PRMT R81, RZ, 0x7610, R81 ;  /* 0x00007610ff517816 */ /* 0x000fe20000000051 */
[----:B0-----:R-:W-:Y:S01]  /*3410*/  IMAD.WIDE R14, R239, 0x2, R32 ;  /* 0x00000002ef0e7825 */ /* 0x001fe200078e0220 */
[----:B------:R-:W0:Y:S04]  /*3420*/  S2R R147, SR_TID.X ;  /* 0x0000000000937919 */ /* 0x000e280000002100 */
[----:B------:R1:W5:Y:S01]  /*3430*/  @!P0 LDG.E.U16 R101, [R14.64] ;  /* 0x000000060e658981 */ /* 0x000362000c1e1500 */
[----:B------:R-:W-:-:S02]  /*3440*/  ISETP.GE.AND P0, PT, R192, UR4, PT ;  /* 0x00000004c0007c0c */ /* 0x000fc4000bf06270 */
[----:B------:R-:W-:Y:S01]  /*3450*/  PRMT R80, RZ, 0x7610, R80 ;  /* 0x00007610ff507816 */ /* 0x000fe20000000050 */
[----:B-1----:R-:W-:-:S05]  /*3460*/  IMAD.WIDE R14, R243, 0x2, R32 ;  /* 0x00000002f30e7825 */ /* 0x002fca00078e0220 */
[----:B------:R1:W5:Y:S01]  /*3470*/  @!P1 LDG.E.U16 R81, [R14.64] ;  /* 0x000000060e519981 */ /* 0x000362000c1e1500 */
[----:B------:R-:W-:Y:S02]  /*3480*/  ISETP.GE.AND P1, PT, R188, UR4, PT ;  /* 0x00000004bc007c0c */ /* 0x000fe4000bf26270 */
[----:B------:R-:W-:Y:S02]  /*3490*/  PRMT R85, RZ, 0x7610, R85 ;  /* 0x00007610ff557816 */ /* 0x000fe40000000055 */
[----:B0-----:R-:W-:Y:S01]  /*34a0*/  LOP3.LUT R147, R147, 0x3f, RZ, 0xc0, !PT ;  /* 0x0000003f93937812 */ /* 0x001fe200078ec0ff */
[----:B-1----:R-:W-:-:S05]  /*34b0*/  IMAD.WIDE R14, R247, 0x2, R32 ;  /* 0x00000002f70e7825 */ /* 0x002fca00078e0220 */
[----:B------:R0:W5:Y:S01]  /*34c0*/  @!P0 LDG.E.U16 R80, [R14.64] ;  /* 0x000000060e508981 */ /* 0x000162000c1e1500 */
[----:B------:R-:W-:Y:S01]  /*34d0*/  ISETP.GE.AND P0, PT, R147, UR4, PT ;  /* 0x0000000493007c0c */ /* 0x000fe2000bf06270 */
[----:B0-----:R-:W-:-:S05]  /*34e0*/  IMAD.WIDE R14, R251, 0x2, R32 ;  /* 0x00000002fb0e7825 */ /* 0x001fca00078e0220 */
[----:B------:R0:W5:Y:S01]  /*34f0*/  @!P1 LDG.E.U16 R85, [R14.64] ;  /* 0x000000060e559981 */ /* 0x000162000c1e1500 */
[----:B------:R-:W-:-:S03]  /*3500*/  PRMT R84, RZ, 0x7610, R84 ;  /* 0x00007610ff547816 */ /* 0x000fc60000000054 */
[----:B------:R-:W-:Y:S01]  /*3510*/  BAR.SYNC.DEFER_BLOCKING 0x0 ;  /* 0x0000000000007b1d */ /* 0x000fe20000010000 */
[----:B------:R-:W-:Y:S01]  /*3520*/  PRMT R83, RZ, 0x7610, R83 ;  /* 0x00007610ff537816 */ /* 0x000fe20000000053 */
[----:B0-----:R-:W-:Y:S01]  /*3530*/  IMAD.WIDE R14, R4, 0x2, R36 ;  /* 0x00000002040e7825 */ /* 0x001fe200078e0224 */
[----:B------:R-:W-:-:S04]  /*3540*/  PRMT R82, RZ, 0x7610, R82 ;  /* 0x00007610ff527816 */ /* 0x000fc80000000052 */
[----:B------:R0:W5:Y:S02]  /*3550*/  @!P0 LDG.E.U16 R84, [R14.64] ;  /* 0x000000060e548981 */ /* 0x000164000c1e1500 */
[----:B0-----:R-:W-:-:S05]  /*3560*/  IMAD.WIDE R14, R4, 0x2, R38 ;  /* 0x00000002040e7825 */ /* 0x001fca00078e0226 */
[----:B------:R0:W5:Y:S04]  /*3570*/  @!P0 LDG.E.U16 R83, [R14.64] ;  /* 0x000000060e538981 */ /* 0x000168000c1e1500 */
[----:B--2---:R1:W-:Y:S01]  /*3580*/  STS.U16 [R2], R86 ;  /* 0x0000005602007388 */ /* 0x0043e20000000400 */
[----:B0-----:R-:W-:Y:S01]  /*3590*/  IMAD.WIDE R14, R4, 0x2, R30 ;  /* 0x00000002040e7825 */ /* 0x001fe200078e021e */
[----:B-1----:R-:W-:-:S04]  /*35a0*/  PRMT R86, RZ, 0x7610, R86 ;  /* 0x00007610ff567816 */ /* 0x002fc80000000056 */
[----:B------:R0:W2:Y:S04]  /*35b0*/  @!P0 LDG.E.U16 R82, [R14.64] ;  /* 0x000000060e528981 */ /* 0x0000a8000c1e1500 */
[----:B---3--:R1:W-:Y:S01]  /*35c0*/  STS.U16 [R2+0x400], R87 ;  /* 0x0004005702007388 */ /* 0x0083e20000000400 */
[----:B0-----:R-:W-:Y:S01]  /*35d0*/  IMAD.WIDE R14, R4, 0x2, R40 ;  /* 0x00000002040e7825 */ /* 0x001fe200078e0228 */
[----:B-1----:R-:W-:-:S04]  /*35e0*/  PRMT R87, RZ, 0x7610, R87 ;  /* 0x00007610ff577816 */ /* 0x002fc80000000057 */
[----:B------:R0:W3:Y:S04]  /*35f0*/  @!P0 LDG.E.U16 R86, [R14.64] ;  /* 0x000000060e568981 */ /* 0x0000e8000c1e1500 */
[----:B----4-:R1:W-:Y:S01]  /*3600*/  STS.U16 [R2+0x800], R88 ;  /* 0x0008005802007388 */ /* 0x0103e20000000400 */
[----:B0-----:R-:W-:Y:S01]  /*3610*/  IMAD.WIDE R14, R4, 0x2, R16 ;  /* 0x00000002040e7825 */ /* 0x001fe200078e0210 */
[----:B-1----:R-:W-:-:S04]  /*3620*/  PRMT R88, RZ, 0x7610, R88 ;  /* 0x00007610ff587816 */ /* 0x002fc80000000058 */
[----:B------:R0:W4:Y:S02]  /*3630*/  @!P0 LDG.E.U16 R87, [R14.64] ;  /* 0x000000060e578981 */ /* 0x000124000c1e1500 */
[----:B0-----:R-:W-:Y:S02]  /*3640*/  IMAD.WIDE R14, R4, 0x2, R26 ;  /* 0x00000002040e7825 */ /* 0x001fe400078e021a */
[----:B-----5:R0:W-:Y:S04]  /*3650*/  STS.U16 [R2+0xc00], R89 ;  /* 0x000c005902007388 */ /* 0x0201e80000000400 */
[----:B------:R1:W5:Y:S01]  /*3660*/  @!P0 LDG.E.U16 R88, [R14.64] ;  /* 0x000000060e588981 */ /* 0x000362000c1e1500 */
[----:B0-----:R-:W-:Y:S01]  /*3670*/  PRMT R89, RZ, 0x7610, R89 ;  /* 0x00007610ff597816 */ /* 0x001fe20000000059 */
[----:B-1----:R-:W-:-:S02]  /*3680*/  IMAD.MOV.U32 R14, RZ, RZ, R18 ;  /* 0x000000ffff0e7224 */ /* 0x002fc400078e0012 */
[----:B------:R-:W-:-:S04]  /*3690*/  IMAD.MOV.U32 R15, RZ, RZ, R19 ;  /* 0x000000ffff0f7224 */ /* 0x000fc800078e0013 */
[----:B------:R-:W-:Y:S01]  /*36a0*/  IMAD.WIDE R18, R4, 0x2, R14 ;  /* 0x0000000204127825 */ /* 0x000fe200078e020e */
[----:B------:R0:W-:Y:S04]  /*36b0*/  STS.U16 [R2+0x1000], R90 ;  /* 0x0010005a02007388 */ /* 0x0001e80000000400 */
[----:B------:R1:W2:Y:S01]  /*36c0*/  @!P0 LDG.E.U16 R89, [R18.64] ;  /* 0x0000000612598981 */ /* 0x0002a2000c1e1500 */
[----:B0-----:R-:W-:Y:S01]  /*36d0*/  PRMT R90, RZ, 0x7610, R90 ;  /* 0x00007610ff5a7816 */ /* 0x001fe2000000005a */
[----:B-1----:R-:W-:Y:S02]  /*36e0*/  IMAD.MOV.U32 R18, RZ, RZ, R20 ;  /* 0x000000ffff127224 */ /* 0x002fe400078e0014 */
[----:B------:R-:W-:-:S04]  /*36f0*/  IMAD.MOV.U32 R19, RZ, RZ, R21 ;  /* 0x000000ffff137224 */ /* 0x000fc800078e0015 */
[C---:B------:R-:W-:Y:S01]  /*3700*/  IMAD.WIDE R20, R4.reuse, 0x2, R18 ;  /* 0x0000000204147825 */ /* 0x040fe200078e0212 */
[----:B------:R0:W-:Y:S04]  /*3710*/  STS.U16 [R2+0x1400], R91 ;  /* 0x0014005b02007388 */ /* 0x0001e80000000400 */
[----:B------:R1:W2:Y:S01]  /*3720*/  @!P0 LDG.E.U16 R90, [R20.64] ;  /* 0x00000006145a8981 */ /* 0x0002a2000c1e1500 */
[----:B0-----:R-:W-:Y:S01]  /*3730*/  PRMT R91, RZ, 0x7610, R91 ;  /* 0x00007610ff5b7816 */ /* 0x001fe2000000005b */
[----:B-1----:R-:W-:Y:S02]  /*3740*/  IMAD.WIDE R20, R4, 0x2, R24 ;  /* 0x0000000204147825 */ /* 0x002fe400078e0218 */
[----:B------:R0:W-:Y:S01]  /*3750*/  STS.U16 [R2+0x1800], R100 ;  /* 0x0018006402007388 */ /* 0x0001e20000000400 */
[----:B------:R-:W-:-:S03]  /*3760*/  LOP3.LUT R23, R23, R22, RZ, 0x3c, !PT ;  /* 0x0000001617177212 */ /* 0x000fc600078e3cff */
[----:B------:R1:W2:Y:S01]  /*3770*/  @!P0 LDG.E.U16 R91, [R20.64] ;  /* 0x00000006145b8981 */ /* 0x0002a2000c1e1500 */
[----:B------:R-:W-:Y:S02]  /*3780*/  LOP3.LUT R22, R23, R22, RZ, 0x3c, !PT ;  /* 0x0000001617167212 */ /* 0x000fe400078e3cff */
[----:B0-----:R-:W-:Y:S01]  /*3790*/  PRMT R100, RZ, 0x7610, R100 ;  /* 0x00007610ff647816 */ /* 0x001fe20000000064 */
[----:B-1----:R-:W-:Y:S01]  /*37a0*/  IMAD.WIDE R20, R4, 0x2, R34 ;  /* 0x0000000204147825 */ /* 0x002fe200078e0222 */
[----:B------:R0:W-:Y:S01]  /*37b0*/  STS.U16 [R2+0x1c00], R144 ;  /* 0x001c009002007388 */ /* 0x0001e20000000400 */
[----:B------:R-:W-:-:S03]  /*37c0*/  LOP3.LUT R153, R153, R152, RZ, 0x3c, !PT ;  /* 0x0000009899997212 */ /* 0x000fc600078e3cff */
[----:B------:R1:W2:Y:S01]  /*37d0*/  @!P0 LDG.E.U16 R100, [R20.64] ;  /* 0x0000000614648981 */ /* 0x0002a2000c1e1500 */
[----:B------:R-:W-:Y:S02]  /*37e0*/  LOP3.LUT R23, R23, R22, RZ, 0x3c, !PT ;  /* 0x0000001617177212 */ /* 0x000fe400078e3cff */
[----:B0-----:R-:W-:Y:S01]  /*37f0*/  PRMT R144, RZ, 0x7610, R144 ;  /* 0x00007610ff907816 */ /* 0x001fe20000000090 */
[----:B-1----:R-:W-:Y:S01]  /*3800*/  IMAD.WIDE R20, R4, 0x2, R28 ;  /* 0x0000000204147825 */ /* 0x002fe200078e021c */
[----:B------:R-:W-:Y:S01]  /*3810*/  LOP3.LUT R152, R153, R152, RZ, 0x3c, !PT ;  /* 0x0000009899987212 */ /* 0x000fe200078e3cff */
[----:B------:R0:W-:Y:S01]  /*3820*/  STS.U16 [R7+0x100], R143 ;  /* 0x0001008f07007388 */ /* 0x0001e20000000400 */
[----:B------:R-:W-:-:S03]  /*3830*/  LOP3.LUT R73, R73, R72, RZ, 0x3c, !PT ;  /* 0x0000004849497212 */ /* 0x000fc600078e3cff */
[----:B------:R1:W2:Y:S01]  /*3840*/  @!P0 LDG.E.U16 R144, [R20.64] ;  /* 0x0000000614908981 */ /* 0x0002a2000c1e1500 */
[----:B------:R-:W-:Y:S02]  /*3850*/  LOP3.LUT R153, R153, R152, RZ, 0x3c, !PT ;  /* 0x0000009899997212 */ /* 0x000fe400078e3cff */
[----:B0-----:R-:W-:Y:S01]  /*3860*/  PRMT R143, RZ, 0x7610, R143 ;  /* 0x00007610ff8f7816 */ /* 0x001fe2000000008f */
[----:B-1----:R-:W-:Y:S01]  /*3870*/  IMAD.WIDE R20, R4, 0x2, R22 ;  /* 0x0000000204147825 */ /* 0x002fe200078e0216 */
[C---:B------:R-:W-:Y:S01]  /*3880*/  LOP3.LUT R72, R73.reuse, R72, RZ, 0x3c, !PT ;  /* 0x0000004849487212 */ /* 0x040fe200078e3cff */
[----:B------:R0:W-:Y:S04]  /*3890*/  STS.U16 [R7+0x500], R142 ;  /* 0x0005008e07007388 */ /* 0x0001e80000000400 */
[----:B------:R1:W2:Y:S01]  /*38a0*/  @!P0 LDG.E.U16 R143, [R20.64] ;  /* 0x00000006148f8981 */ /* 0x0002a2000c1e1500 */
[----:B------:R-:W-:-:S02]  /*38b0*/  LOP3.LUT R73, R73, R72, RZ, 0x3c, !PT ;  /* 0x0000004849497212 */ /* 0x000fc400078e3cff */
[----:B0-----:R-:W-:Y:S01]  /*38c0*/  PRMT R142, RZ, 0x7610, R142 ;  /* 0x00007610ff8e7816 */ /* 0x001fe2000000008e */
[----:B-1----:R-:W-:Y:S01]  /*38d0*/  IMAD.WIDE R20, R4, 0x2, R152 ;  /* 0x0000000204147825 */ /* 0x002fe200078e0298 */
[----:B------:R-:W-:-:S04]  /*38e0*/  PRMT R145, RZ, 0x7610, R145 ;  /* 0x00007610ff917816 */ /* 0x000fc80000000091 */
[----:B------:R0:W2:Y:S04]  /*38f0*/  @!P0 LDG.E.U16 R142, [R20.64] ;  /* 0x00000006148e8981 */ /* 0x0000a8000c1e1500 */
[----:B------:R-:W-:Y:S01]  /*3900*/  STS.U16 [R7+0x900], R45 ;  /* 0x0009002d07007388 */ /* 0x000fe20000000400 */
[----:B0-----:R-:W-:-:S03]  /*3910*/  IMAD.WIDE R20, R4, 0x2, R72 ;  /* 0x0000000204147825 */ /* 0x001fc600078e0248 */
[----:B------:R0:W-:Y:S04]  /*3920*/  STS.U16 [R7+0xd00], R44 ;  /* 0x000d002c07007388 */ /* 0x0001e80000000400 */
[----:B------:R1:W2:Y:S01]  /*3930*/  @!P0 LDG.E.U16 R145, [R20.64] ;  /* 0x0000000614918981 */ /* 0x0002a2000c1e1500 */
[----:B------:R-:W-:Y:S01]  /*3940*/  LOP3.LUT R57, R57, R56, RZ, 0x3c, !PT ;  /* 0x0000003839397212 */ /* 0x000fe200078e3cff */
[----:B-1----:R-:W-:Y:S02]  /*3950*/  IMAD.MOV.U32 R20, RZ, RZ, R136 ;  /* 0x000000ffff147224 */ /* 0x002fe400078e0088 */
[--C-:B------:R-:W-:Y:S01]  /*3960*/  IMAD.MOV.U32 R21, RZ, RZ, R133.reuse ;  /* 0x000000ffff157224 */ /* 0x100fe200078e0085 */
[----:B------:R-:W-:-:S03]  /*3970*/  PRMT R133, RZ, 0x7610, R133 ;  /* 0x00007610ff857816 */ /* 0x000fc60000000085 */
[----:B0-----:R-:W-:Y:S01]  /*3980*/  IMAD.WIDE R44, R4, 0x2, R20 ;  /* 0x00000002042c7825 */ /* 0x001fe200078e0214 */
[----:B------:R-:W-:-:S04]  /*3990*/  PRMT R136, RZ, 0x7610, R136 ;  /* 0x00007610ff887816 */ /* 0x000fc80000000088 */
[----:B------:R0:W3:Y:S01]  /*39a0*/  @!P0 LDG.E.U16 R133, [R44.64] ;  /* 0x000000062c858981 */ /* 0x0000e2000c1e1500 */
[----:B------:R-:W-:Y:S02]  /*39b0*/  LOP3.LUT R56, R57, R56, RZ, 0x3c, !PT ;  /* 0x0000003839387212 */ /* 0x000fe400078e3cff */
[----:B------:R-:W-:Y:S01]  /*39c0*/  LOP3.LUT R65, R65, R64, RZ, 0x3c, !PT ;  /* 0x0000004041417212 */ /* 0x000fe200078e3cff */
[----:B------:R1:W-:Y:S04]  /*39d0*/  STS.U16 [R7+0x1500], R140 ;  /* 0x0015008c07007388 */ /* 0x0003e80000000400 */
[----:B------:R1:W-:Y:S01]  /*39e0*/  STS.U16 [R7+0x1900], R139 ;  /* 0x0019008b07007388 */ /* 0x0003e20000000400 */
[----:B0-----:R-:W-:Y:S01]  /*39f0*/  IMAD.WIDE R44, R4, 0x2, R70 ;  /* 0x00000002042c7825 */ /* 0x001fe200078e0246 */
[----:B------:R-:W-:-:S02]  /*3a00*/  LOP3.LUT R57, R57, R56, RZ, 0x3c, !PT ;  /* 0x0000003839397212 */ /* 0x000fc400078e3cff */
[----:B------:R0:W-:Y:S01]  /*3a10*/  STS.U16 [R7+0x1d00], R138 ;  /* 0x001d008a07007388 */ /* 0x0001e20000000400 */
[----:B-1----:R-:W-:-:S03]  /*3a20*/  PRMT R140, RZ, 0x7610, R140 ;  /* 0x00007610ff8c7816 */ /* 0x002fc6000000008c */
[----:B------:R1:W3:Y:S01]  /*3a30*/  @!P0 LDG.E.U16 R136, [R44.64] ;  /* 0x000000062c888981 */ /* 0x0002e2000c1e1500 */
[C---:B------:R-:W-:Y:S02]  /*3a40*/  LOP3.LUT R64, R65.reuse, R64, RZ, 0x3c, !PT ;  /* 0x0000004041407212 */ /* 0x040fe400078e3cff */
[----:B------:R-:W-:Y:S01]  /*3a50*/  PRMT R139, RZ, 0x7610, R139 ;  /* 0x00007610ff8b7816 */ /* 0x000fe2000000008b */
[----:B------:R-:W-:Y:S01]  /*3a60*/  STS.U16 [R7+0x1100], R141 ;  /* 0x0011008d07007388 */ /* 0x000fe20000000400 */
[----:B-1----:R-:W-:Y:S01]  /*3a70*/  IMAD.WIDE R44, R4, 0x2, R66 ;  /* 0x00000002042c7825 */ /* 0x002fe200078e0242 */
[----:B------:R-:W-:-:S04]  /*3a80*/  LOP3.LUT R65, R65, R64, RZ, 0x3c, !PT ;  /* 0x0000004041417212 */ /* 0x000fc800078e3cff */
[----:B------:R1:W3:Y:S01]  /*3a90*/  @!P0 LDG.E.U16 R140, [R44.64] ;  /* 0x000000062c8c8981 */ /* 0x0002e2000c1e1500 */
[----:B0-----:R-:W-:Y:S02]  /*3aa0*/  PRMT R138, RZ, 0x7610, R138 ;  /* 0x00007610ff8a7816 */ /* 0x001fe4000000008a */
[----:B------:R-:W-:Y:S01]  /*3ab0*/  LOP3.LUT R61, R61, R60, RZ, 0x3c, !PT ;  /* 0x0000003c3d3d7212 */ /* 0x000fe200078e3cff */
[----:B-1----:R-:W-:-:S03]  /*3ac0*/  IMAD.WIDE R44, R4, 0x2, R56 ;  /* 0x00000002042c7825 */ /* 0x002fc600078e0238 */
[C---:B------:R-:W-:Y:S02]  /*3ad0*/  LOP3.LUT R60, R61.reuse, R60, RZ, 0x3c, !PT ;  /* 0x0000003c3d3c7212 */ /* 0x040fe400078e3cff */
[----:B------:R0:W5:Y:S02]  /*3ae0*/  @!P0 LDG.E.U16 R139, [R44.64] ;  /* 0x000000062c8b8981 */ /* 0x000164000c1e1500 */
[----:B------:R-:W-:Y:S02]  /*3af0*/  LOP3.LUT R61, R61, R60, RZ, 0x3c, !PT ;  /* 0x0000003c3d3d7212 */ /* 0x000fe400078e3cff */
[----:B------:R1:W-:Y:S01]  /*3b00*/  STS.U16 [R8+0x200], R137 ;  /* 0x0002008908007388 */ /* 0x0003e20000000400 */
[----:B0-----:R-:W-:Y:S01]  /*3b10*/  IMAD.WIDE R44, R4, 0x2, R64 ;  /* 0x00000002042c7825 */ /* 0x001fe200078e0240 */
[----:B-1----:R-:W-:-:S04]  /*3b20*/  PRMT R137, RZ, 0x7610, R137 ;  /* 0x00007610ff897816 */ /* 0x002fc80000000089 */
[----:B------:R0:W5:Y:S01]  /*3b30*/  @!P0 LDG.E.U16 R138, [R44.64] ;  /* 0x000000062c8a8981 */ /* 0x000162000c1e1500 */
[----:B------:R-:W-:-:S03]  /*3b40*/  LOP3.LUT R59, R59, R58, RZ, 0x3c, !PT ;  /* 0x0000003a3b3b7212 */ /* 0x000fc600078e3cff */
[----:B------:R1:W-:Y:S01]  /*3b50*/  STS.U16 [R8+0x600], R135 ;  /* 0x0006008708007388 */ /* 0x0003e20000000400 */
[----:B0-----:R-:W-:Y:S01]  /*3b60*/  IMAD.WIDE R44, R4, 0x2, R62 ;  /* 0x00000002042c7825 */ /* 0x001fe200078e023e */
[----:B-1----:R-:W-:-:S04]  /*3b70*/  PRMT R135, RZ, 0x7610, R135 ;  /* 0x00007610ff877816 */ /* 0x002fc80000000087 */
[----:B------:R0:W5:Y:S01]  /*3b80*/  @!P0 LDG.E.U16 R137, [R44.64] ;  /* 0x000000062c898981 */ /* 0x000162000c1e1500 */
[----:B------:R-:W-:Y:S02]  /*3b90*/  LOP3.LUT R58, R59, R58, RZ, 0x3c, !PT ;  /* 0x0000003a3b3a7212 */ /* 0x000fe400078e3cff */
[----:B------:R-:W-:Y:S01]  /*3ba0*/  LOP3.LUT R55, R55, R54, RZ, 0x3c, !PT ;  /* 0x0000003637377212 */ /* 0x000fe200078e3cff */
[----:B------:R1:W-:Y:S01]  /*3bb0*/  STS.U16 [R8+0xa00], R134 ;  /* 0x000a008608007388 */ /* 0x0003e20000000400 */
[----:B0-----:R-:W-:Y:S01]  /*3bc0*/  IMAD.WIDE R44, R4, 0x2, R60 ;  /* 0x00000002042c7825 */ /* 0x001fe200078e023c */
[----:B------:R-:W-:Y:S02]  /*3bd0*/  LOP3.LUT R59, R59, R58, RZ, 0x3c, !PT ;  /* 0x0000003a3b3b7212 */ /* 0x000fe400078e3cff */
[----:B-1----:R-:W-:Y:S02]  /*3be0*/  PRMT R134, RZ, 0x7610, R134 ;  /* 0x00007610ff867816 */ /* 0x002fe40000000086 */
[----:B------:R0:W5:Y:S01]  /*3bf0*/  @!P0 LDG.E.U16 R135, [R44.64] ;  /* 0x000000062c878981 */ /* 0x000162000c1e1500 */
[----:B------:R-:W-:-:S03]  /*3c00*/  LOP3.LUT R54, R55, R54, RZ, 0x3c, !PT ;  /* 0x0000003637367212 */ /* 0x000fc600078e3cff */
[----:B------:R1:W-:Y:S01]  /*3c10*/  STS.U16 [R8+0xe00], R132 ;  /* 0x000e008408007388 */ /* 0x0003e20000000400 */
[C---:B0-----:R-:W-:Y:S01]  /*3c20*/  IMAD.WIDE R44, R4.reuse, 0x2, R12 ;  /* 0x00000002042c7825 */ /* 0x041fe200078e020c */
[----:B------:R-:W-:Y:S02]  /*3c30*/  LOP3.LUT R55, R55, R54, RZ, 0x3c, !PT ;  /* 0x0000003637377212 */ /* 0x000fe400078e3cff */
[----:B-1----:R-:W-:Y:S02]  /*3c40*/  PRMT R132, RZ, 0x7610, R132 ;  /* 0x00007610ff847816 */ /* 0x002fe40000000084 */
[----:B------:R0:W5:Y:S01]  /*3c50*/  @!P0 LDG.E.U16 R134, [R44.64] ;  /* 0x000000062c868981 */ /* 0x000162000c1e1500 */
[----:B------:R-:W-:Y:S02]  /*3c60*/  PRMT R141, RZ, 0x7610, R141 ;  /* 0x00007610ff8d7816 */ /* 0x000fe4000000008d */
[-C--:B------:R-:W-:Y:S01]  /*3c70*/  LOP3.LUT R53, R53, R52.reuse, RZ, 0x3c, !PT ;  /* 0x0000003435357212 */ /* 0x080fe200078e3cff */
[----:B0-----:R-:W-:Y:S01]  /*3c80*/  IMAD.WIDE R44, R4, 0x2, R58 ;  /* 0x00000002042c7825 */ /* 0x001fe200078e023a */
[----:B------:R0:W-:Y:S04]  /*3c90*/  STS.U16 [R8+0x1200], R47 ;  /* 0x0012002f08007388 */ /* 0x0001e80000000400 */
[----:B------:R1:W5:Y:S01]  /*3ca0*/  @!P0 LDG.E.U16 R132, [R44.64] ;  /* 0x000000062c848981 */ /* 0x000362000c1e1500 */
[----:B------:R-:W-:-:S03]  /*3cb0*/  LOP3.LUT R52, R53, R52, RZ, 0x3c, !PT ;  /* 0x0000003435347212 */ /* 0x000fc600078e3cff */
[----:B------:R4:W-:Y:S01]  /*3cc0*/  STS.U16 [R8+0x1600], R46 ;  /* 0x0016002e08007388 */ /* 0x0009e20000000400 */
[----:B0-----:R-:W-:Y:S02]  /*3cd0*/  IMAD.MOV.U32 R47, RZ, RZ, R78 ;  /* 0x000000ffff2f7224 */ /* 0x001fe400078e004e */
[----:B-1----:R-:W-:Y:S01]  /*3ce0*/  IMAD.WIDE R44, R4, 0x2, R54 ;  /* 0x00000002042c7825 */ /* 0x002fe200078e0236 */
[----:B------:R-:W-:-:S03]  /*3cf0*/  PRMT R78, RZ, 0x7610, R78 ;  /* 0x00007610ff4e7816 */ /* 0x000fc6000000004e */
[----:B----4-:R-:W-:Y:S01]  /*3d00*/  IMAD.MOV.U32 R46, RZ, RZ, R79 ;  /* 0x000000ffff2e7224 */ /* 0x010fe200078e004f */
[----:B------:R0:W4:Y:S01]  /*3d10*/  @!P0 LDG.E.U16 R141, [R44.64] ;  /* 0x000000062c8d8981 */ /* 0x000122000c1e1500 */
[----:B------:R-:W-:Y:S02]  /*3d20*/  LOP3.LUT R75, R75, R74, RZ, 0x3c, !PT ;  /* 0x0000004a4b4b7212 */ /* 0x000fe400078e3cff */
[----:B------:R-:W-:Y:S02]  /*3d30*/  LOP3.LUT R53, R53, R52, RZ, 0x3c, !PT ;  /* 0x0000003435357212 */ /* 0x000fe400078e3cff */
[----:B------:R-:W-:Y:S01]  /*3d40*/  LOP3.LUT R74, R75, R74, RZ, 0x3c, !PT ;  /* 0x0000004a4b4a7212 */ /* 0x000fe200078e3cff */
[----:B0-----:R-:W-:Y:S01]  /*3d50*/  IMAD.WIDE R44, R4, 0x2, R46 ;  /* 0x00000002042c7825 */ /* 0x001fe200078e022e */
[----:B------:R-:W-:Y:S02]  /*3d60*/  PRMT R79, RZ, 0x7610, R79 ;  /* 0x00007610ff4f7816 */ /* 0x000fe4000000004f */
[----:B------:R-:W-:-:S02]  /*3d70*/  LOP3.LUT R51, R51, R50, RZ, 0x3c, !PT ;  /* 0x0000003233337212 */ /* 0x000fc400078e3cff */
[----:B------:R0:W4:Y:S01]  /*3d80*/  @!P0 LDG.E.U16 R78, [R44.64] ;  /* 0x000000062c4e8981 */ /* 0x000122000c1e1500 */
[----:B------:R-:W-:Y:S02]  /*3d90*/  LOP3.LUT R75, R75, R74, RZ, 0x3c, !PT ;  /* 0x0000004a4b4b7212 */ /* 0x000fe400078e3cff */
[----:B------:R-:W-:Y:S01]  /*3da0*/  LOP3.LUT R50, R51, R50, RZ, 0x3c, !PT ;  /* 0x0000003233327212 */ /* 0x000fe200078e3cff */
[----:B------:R1:W-:Y:S01]  /*3db0*/  STS.U16 [R8+0x1e00], R126 ;  /* 0x001e007e08007388 */ /* 0x0003e20000000400 */
[----:B------:R-:W-:Y:S01]  /*3dc0*/  LOP3.LUT R49, R49, R48, RZ, 0x3c, !PT ;  /* 0x0000003031317212 */ /* 0x000fe200078e3cff */
[----:B0-----:R-:W-:Y:S01]  /*3dd0*/  IMAD.WIDE R44, R4, 0x2, R52 ;  /* 0x00000002042c7825 */ /* 0x001fe200078e0234 */
[----:B------:R-:W-:Y:S02]  /*3de0*/  LOP3.LUT R51, R51, R50, RZ, 0x3c, !PT ;  /* 0x0000003233337212 */ /* 0x000fe400078e3cff */
[----:B-1----:R-:W-:Y:S02]  /*3df0*/  PRMT R126, RZ, 0x7610, R126 ;  /* 0x00007610ff7e7816 */ /* 0x002fe4000000007e */
[----:B------:R0:W4:Y:S01]  /*3e00*/  @!P0 LDG.E.U16 R79, [R44.64] ;  /* 0x000000062c4f8981 */ /* 0x000122000c1e1500 */
[----:B------:R-:W-:-:S03]  /*3e10*/  LOP3.LUT R48, R49, R48, RZ, 0x3c, !PT ;  /* 0x0000003031307212 */ /* 0x000fc600078e3cff */
[----:B------:R-:W-:Y:S01]  /*3e20*/  STS.U16 [R8+0x1a00], R127 ;  /* 0x001a007f08007388 */ /* 0x000fe20000000400 */
[----:B0-----:R-:W-:-:S03]  /*3e30*/  IMAD.WIDE R44, R4, 0x2, R74 ;  /* 0x00000002042c7825 */ /* 0x001fc600078e024a */
[----:B------:R0:W-:Y:S01]  /*3e40*/  STS.U16 [R9+0x300], R125 ;  /* 0x0003007d09007388 */ /* 0x0001e20000000400 */
[----:B------:R-:W-:-:S03]  /*3e50*/  LOP3.LUT R49, R49, R48, RZ, 0x3c, !PT ;  /* 0x0000003031317212 */ /* 0x000fc600078e3cff */
[----:B------:R1:W4:Y:S01]  /*3e60*/  @!P0 LDG.E.U16 R126, [R44.64] ;  /* 0x000000062c7e8981 */ /* 0x000322000c1e1500 */
[----:B0-----:R-:W-:Y:S01]  /*3e70*/  PRMT R125, RZ, 0x7610, R125 ;  /* 0x00007610ff7d7816 */ /* 0x001fe2000000007d */
[C---:B-1----:R-:W-:Y:S02]  /*3e80*/  IMAD.WIDE R44, R4.reuse, 0x2, R50 ;  /* 0x00000002042c7825 */ /* 0x042fe400078e0232 */
[----:B------:R0:W-:Y:S04]  /*3e90*/  STS.U16 [R9+0x700], R124 ;  /* 0x0007007c09007388 */ /* 0x0001e80000000400 */
[----:B------:R1:W4:Y:S01]  /*3ea0*/  @!P0 LDG.E.U16 R125, [R44.64] ;  /* 0x000000062c7d8981 */ /* 0x000322000c1e1500 */
[-C--:B------:R-:W-:Y:S02]  /*3eb0*/  LOP3.LUT R43, R43, R42.reuse, RZ, 0x3c, !PT ;  /* 0x0000002a2b2b7212 */ /* 0x080fe400078e3cff */
[----:B0-----:R-:W-:Y:S01]  /*3ec0*/  PRMT R124, RZ, 0x7610, R124 ;  /* 0x00007610ff7c7816 */ /* 0x001fe2000000007c */
[----:B-1----:R-:W-:Y:S01]  /*3ed0*/  IMAD.WIDE R44, R4, 0x2, R48 ;  /* 0x00000002042c7825 */ /* 0x002fe200078e0230 */
[----:B------:R-:W-:Y:S01]  /*3ee0*/  LOP3.LUT R42, R43, R42, RZ, 0x3c, !PT ;  /* 0x0000002a2b2a7212 */ /* 0x000fe200078e3cff */
[----:B------:R0:W-:Y:S04]  /*3ef0*/  STS.U16 [R9+0xb00], R103 ;  /* 0x000b006709007388 */ /* 0x0001e80000000400 */
[----:B------:R1:W4:Y:S01]  /*3f00*/  @!P0 LDG.E.U16 R124, [R44.64] ;  /* 0x000000062c7c8981 */ /* 0x000322000c1e1500 */
[----:B------:R-:W-:-:S02]  /*3f10*/  LOP3.LUT R69, R69, R68, RZ, 0x3c, !PT ;  /* 0x0000004445457212 */ /* 0x000fc400078e3cff */
[----:B------:R-:W-:Y:S02]  /*3f20*/  LOP3.LUT R43, R43, R42, RZ, 0x3c, !PT ;  /* 0x0000002a2b2b7212 */ /* 0x000fe400078e3cff */
[----:B0-----:R-:W-:Y:S01]  /*3f30*/  PRMT R103, RZ, 0x7610, R103 ;  /* 0x00007610ff677816 */ /* 0x001fe20000000067 */
[----:B-1----:R-:W-:Y:S02]  /*3f40*/  IMAD.MOV.U32 R44, RZ, RZ, R77 ;  /* 0x000000ffff2c7224 */ /* 0x002fe400078e004d */
[----:B------:R-:W-:Y:S01]  /*3f50*/  IMAD.MOV.U32 R45, RZ, RZ, R76 ;  /* 0x000000ffff2d7224 */ /* 0x000fe200078e004c */
[----:B------:R-:W-:-:S03]  /*3f60*/  LOP3.LUT R68, R69, R68, RZ, 0x3c, !PT ;  /* 0x0000004445447212 */ /* 0x000fc600078e3cff */
[----:B------:R-:W-:Y:S01]  /*3f70*/  IMAD.WIDE R76, R4, 0x2, R44 ;  /* 0x00000002044c7825 */ /* 0x000fe200078e022c */
[----:B------:R0:W-:Y:S01]  /*3f80*/  STS.U16 [R9+0xf00], R102 ;  /* 0x000f006609007388 */ /* 0x0001e20000000400 */
[----:B------:R-:W-:-:S03]  /*3f90*/  LOP3.LUT R69, R69, R68, RZ, 0x3c, !PT ;  /* 0x0000004445457212 */ /* 0x000fc600078e3cff */
[----:B------:R1:W4:Y:S01]  /*3fa0*/  @!P0 LDG.E.U16 R103, [R76.64] ;  /* 0x000000064c678981 */ /* 0x000322000c1e1500 */
[----:B0-----:R-:W-:Y:S01]  /*3fb0*/  PRMT R102, RZ, 0x7610, R102 ;  /* 0x00007610ff667816 */ /* 0x001fe20000000066 */
[----:B-1----:R-:W-:Y:S01]  /*3fc0*/  IMAD.WIDE R76, R4, 0x2, R42 ;  /* 0x00000002044c7825 */ /* 0x002fe200078e022a */
[----:B------:R-:W-:-:S04]  /*3fd0*/  PRMT R146, RZ, 0x7610, R146 ;  /* 0x00007610ff927816 */ /* 0x000fc80000000092 */
[----:B------:R0:W4:Y:S02]  /*3fe0*/  @!P0 LDG.E.U16 R102, [R76.64] ;  /* 0x000000064c668981 */ /* 0x000124000c1e1500 */
[----:B0-----:R-:W-:-:S05]  /*3ff0*/  IMAD.WIDE R76, R4, 0x2, R68 ;  /* 0x00000002044c7825 */ /* 0x001fca00078e0244 */
[----:B------:R-:W4:Y:S04]  /*4000*/  @!P0 LDG.E.U16 R146, [R76.64] ;  /* 0x000000064c928981 */ /* 0x000f28000c1e1500 */
[----:B------:R-:W-:Y:S04]  /*4010*/  STS.U16 [R9+0x1300], R101 ;  /* 0x0013006509007388 */ /* 0x000fe80000000400 */
[----:B------:R-:W-:Y:S04]  /*4020*/  STS.U16 [R9+0x1700], R81 ;  /* 0x0017005109007388 */ /* 0x000fe80000000400 */
[----:B------:R-:W-:Y:S04]  /*4030*/  STS.U16 [R9+0x1b00], R80 ;  /* 0x001b005009007388 */ /* 0x000fe80000000400 */
[----:B------:R-:W-:Y:S04]  /*4040*/  STS.U16 [R9+0x1f00], R85 ;  /* 0x001f005509007388 */ /* 0x000fe80000000400 */
[----:B------:R-:W-:Y:S04]  /*4050*/  STS.U16 [R2+0x2000], R84 ;  /* 0x0020005402007388 */ /* 0x000fe80000000400 */
[----:B------:R-:W-:Y:S04]  /*4060*/  STS.U16 [R2+0x2400], R87 ;  /* 0x0024005702007388 */ /* 0x000fe80000000400 */
[----:B--2---:R-:W-:Y:S04]  /*4070*/  STS.U16 [R2+0x2800], R91 ;  /* 0x0028005b02007388 */ /* 0x004fe80000000400 */
[----:B------:R-:W-:Y:S04]  /*4080*/  STS.U16 [R2+0x2c00], R142 ;  /* 0x002c008e02007388 */ /* 0x000fe80000000400 */
[----:B---3--:R-:W-:Y:S04]  /*4090*/  STS.U16 [R2+0x3000], R140 ;  /* 0x0030008c02007388 */ /* 0x008fe80000000400 */
[----:B-----5:R-:W-:Y:S04]  /*40a0*/  STS.U16 [R2+0x3400], R135 ;  /* 0x0034008702007388 */ /* 0x020fe80000000400 */
[----:B----4-:R-:W-:Y:S04]  /*40b0*/  STS.U16 [R2+0x3800], R78 ;  /* 0x0038004e02007388 */ /* 0x010fe80000000400 */
[----:B------:R-:W-:Y:S04]  /*40c0*/  STS.U16 [R2+0x3c00], R124 ;  /* 0x003c007c02007388 */ /* 0x000fe80000000400 */
        /* <DEDUP_REMOVED lines=24> */
[----:B------:R-:W-:Y:S06]  /*4250*/  BAR.SYNC.DEFER_BLOCKING 0x0 ;  /* 0x0000000000007b1d */ /* 0x000fec0000010000 */
[----:B------:R-:W-:Y:S04]  /*4260*/  LDSM.16.MT88.4 R100, [R3] ;  /* 0x000000000364783b */ /* 0x000fe80000004200 */
[----:B------:R-:W0:Y:S04]  /*4270*/  LDSM.16.M88.4 R76, [R6+0x2000] ;  /* 0x00200000064c783b */ /* 0x000e280000000200 */
[----:B------:R-:W1:Y:S04]  /*4280*/  LDSM.16.M88.4 R80, [R6+0x2800] ;  /* 0x002800000650783b */ /* 0x000e680000000200 */
[----:B------:R-:W2:Y:S04]  /*4290*/  LDSM.16.M88.4 R84, [R6+0x3000] ;  /* 0x003000000654783b */ /* 0x000ea80000000200 */
[----:B------:R-:W3:Y:S04]  /*42a0*/  LDSM.16.M88.4 R88, [R6+0x3800] ;  /* 0x003800000658783b */ /* 0x000ee80000000200 */
[----:B------:R-:W4:Y:S04]  /*42b0*/  LDSM.16.MT88.4 R124, [R3+0x800] ;  /* 0x00080000037c783b */ /* 0x000f280000004200 */
[----:B------:R-:W5:Y:S04]  /*42c0*/  LDSM.16.MT88.4 R132, [R219] ;  /* 0x00000000db84783b */ /* 0x000f680000004200 */
[----:B------:R-:W-:Y:S04]  /*42d0*/  LDSM.16.M88.4 R136, [R10+0x2800] ;  /* 0x002800000a88783b */ /* 0x000fe80000000200 */
[----:B------:R-:W-:Y:S04]  /*42e0*/  LDSM.16.M88.4 R140, [R10+0x3000] ;  /* 0x003000000a8c783b */ /* 0x000fe80000000200 */
[----:B------:R-:W-:Y:S04]  /*42f0*/  LDSM.16.M88.4 R144, [R10+0x3800] ;  /* 0x003800000a90783b */ /* 0x000fe80000000200 */
[----:B------:R-:W-:Y:S01]  /*4300*/  LDSM.16.MT88.4 R148, [R219+0x1000] ;  /* 0x00100000db94783b */ /* 0x000fe20000004200 */
[C---:B0-----:R-:W-:Y:S08]  /*4310*/  HMMA.16816.F32 R112, R100.reuse, R76, R112 ;  /* 0x0000004c6470723c */ /* 0x041ff00000001870 */
[C---:B-1----:R-:W-:Y:S08]  /*4320*/  HMMA.16816.F32 R116, R100.reuse, R80, R116 ;  /* 0x000000506474723c */ /* 0x042ff00000001874 */
[C---:B--2---:R-:W-:Y:S08]  /*4330*/  HMMA.16816.F32 R120, R100.reuse, R84, R120 ;  /* 0x000000546478723c */ /* 0x044ff00000001878 */
[----:B---3--:R-:W-:Y:S01]  /*4340*/  HMMA.16816.F32 R128, R100, R88, R128 ;  /* 0x000000586480723c */ /* 0x008fe20000001880 */
[----:B------:R-:W0:Y:S07]  /*4350*/  LDSM.16.MT88.4 R100, [R219+0x800] ;  /* 0x00080000db64783b */ /* 0x000e2e0000004200 */
[C---:B----4-:R-:W-:Y:S08]  /*4360*/  HMMA.16816.F32 R112, R124.reuse, R78, R112 ;  /* 0x0000004e7c70723c */ /* 0x050ff00000001870 */
[C---:B------:R-:W-:Y:S08]  /*4370*/  HMMA.16816.F32 R116, R124.reuse, R82, R116 ;  /* 0x000000527c74723c */ /* 0x040ff00000001874 */
[----:B------:R-:W-:Y:S08]  /*4380*/  HMMA.16816.F32 R120, R124, R86, R120 ;  /* 0x000000567c78723c */ /* 0x000ff00000001878 */
[C---:B-----5:R-:W-:Y:S08]  /*4390*/  HMMA.16816.F32 R92, R132.reuse, R76, R92 ;  /* 0x0000004c845c723c */ /* 0x060ff0000000185c */
[C---:B------:R-:W-:Y:S08]  /*43a0*/  HMMA.16816.F32 R96, R132.reuse, R80, R96 ;  /* 0x000000508460723c */ /* 0x040ff00000001860 */
[C---:B------:R-:W-:Y:S08]  /*43b0*/  HMMA.16816.F32 R104, R132.reuse, R84, R104 ;  /* 0x000000548468723c */ /* 0x040ff00000001868 */
[----:B------:R-:W-:Y:S01]  /*43c0*/  HMMA.16816.F32 R108, R132, R88, R108 ;  /* 0x00000058846c723c */ /* 0x000fe2000000186c */
[----:B------:R-:W-:Y:S07]  /*43d0*/  LDSM.16.M88.4 R132, [R10+0x2000] ;  /* 0x002000000a84783b */ /* 0x000fee0000000200 */
[----:B------:R-:W-:Y:S01]  /*43e0*/  HMMA.16816.F32 R124, R124, R90, R128 ;  /* 0x0000005a7c7c723c */ /* 0x000fe20000001880 */
[----:B------:R-:W1:Y:S01]  /*43f0*/  LDSM.16.MT88.4 R128, [R3+0x1000] ;  /* 0x001000000380783b */ /* 0x000e620000004200 */
[----:B------:R-:W-:-:S04]  /*4400*/  IMAD.WIDE R76, R5, 0x2, R42 ;  /* 0x00000002054c7825 */ /* 0x000fc800078e022a */
[----:B------:R-:W-:Y:S02]  /*4410*/  IMAD.WIDE R44, R5, 0x2, R44 ;  /* 0x00000002052c7825 */ /* 0x000fe400078e022c */
[C---:B0-----:R-:W-:Y:S02]  /*4420*/  HMMA.16816.F32 R92, R100.reuse, R78, R92 ;  /* 0x0000004e645c723c */ /* 0x041fe4000000185c */
[----:B------:R-:W-:Y:S02]  /*4430*/  IMAD.MOV.U32 R43, RZ, RZ, R76 ;  /* 0x000000ffff2b7224 */ /* 0x000fe400078e004c */
[----:B------:R-:W-:Y:S02]  /*4440*/  IMAD.MOV.U32 R42, RZ, RZ, R77 ;  /* 0x000000ffff2a7224 */ /* 0x000fe400078e004d */
[----:B------:R-:W-:Y:S02]  /*4450*/  IMAD.MOV.U32 R77, RZ, RZ, R44 ;  /* 0x000000ffff4d7224 */ /* 0x000fe400078e002c */
[----:B------:R-:W-:Y:S01]  /*4460*/  HMMA.16816.F32 R96, R100, R82, R96 ;  /* 0x000000526460723c */ /* 0x000fe20000001860 */
[----:B------:R-:W-:-:S02]  /*4470*/  IMAD.MOV.U32 R76, RZ, RZ, R45 ;  /* 0x000000ffff4c7224 */ /* 0x000fc400078e002d */
[----:B------:R-:W-:-:S05]  /*4480*/  IMAD.WIDE R44, R5, 0x2, R50 ;  /* 0x00000002052c7825 */ /* 0x000fca00078e0232 */
[----:B------:R-:W-:Y:S01]  /*4490*/  HMMA.16816.F32 R104, R100, R86, R104 ;  /* 0x000000566468723c */ /* 0x000fe20000001868 */
[----:B------:R-:W-:-:S07]  /*44a0*/  IMAD.WIDE R80, R5, 0x2, R74 ;  /* 0x0000000205507825 */ /* 0x000fce00078e024a */
[----:B------:R-:W-:Y:S01]  /*44b0*/  HMMA.16816.F32 R108, R100, R90, R108 ;  /* 0x0000005a646c723c */ /* 0x000fe2000000186c */
[----:B------:R-:W-:Y:S02]  /*44c0*/  IMAD.MOV.U32 R75, RZ, RZ, R80 ;  /* 0x000000ffff4b7224 */ /* 0x000fe400078e0050 */
[----:B------:R-:W-:Y:S02]  /*44d0*/  IMAD.MOV.U32 R74, RZ, RZ, R81 ;  /* 0x000000ffff4a7224 */ /* 0x000fe400078e0051 */
[----:B------:R-:W-:Y:S02]  /*44e0*/  IMAD.MOV.U32 R51, RZ, RZ, R44 ;  /* 0x000000ffff337224 */ /* 0x000fe400078e002c */
[----:B------:R-:W-:Y:S01]  /*44f0*/  IMAD.MOV.U32 R50, RZ, RZ, R45 ;  /* 0x000000ffff327224 */ /* 0x000fe200078e002d */
[C---:B-1----:R-:W-:Y:S01]  /*4500*/  HMMA.16816.F32 R112, R128.reuse, R132, R112 ;  /* 0x000000848070723c */ /* 0x042fe20000001870 */
[C---:B------:R-:W-:Y:S02]  /*4510*/  IMAD.WIDE R80, R5.reuse, 0x2, R46 ;  /* 0x0000000205507825 */ /* 0x040fe400078e022e */
[----:B------:R-:W-:Y:S05]  /*4520*/  LDSM.16.MT88.4 R44, [R219+0x1800] ;  /* 0x00180000db2c783b */ /* 0x000fea0000004200 */
[C---:B------:R-:W-:Y:S08]  /*4530*/  HMMA.16816.F32 R116, R128.reuse, R136, R116 ;  /* 0x000000888074723c */ /* 0x040ff00000001874 */
[C---:B------:R-:W-:Y:S08]  /*4540*/  HMMA.16816.F32 R120, R128.reuse, R140, R120 ;  /* 0x0000008c8078723c */ /* 0x040ff00000001878 */
[----:B------:R-:W-:Y:S01]  /*4550*/  HMMA.16816.F32 R124, R128, R144, R124 ;  /* 0x00000090807c723c */ /* 0x000fe2000000187c */
[----:B------:R-:W0:Y:S01]  /*4560*/  LDSM.16.MT88.4 R128, [R3+0x1800] ;  /* 0x001800000380783b */ /* 0x000e220000004200 */
[----:B------:R-:W-:-:S04]  /*4570*/  IMAD.WIDE R78, R5, 0x2, R68 ;  /* 0x00000002054e7825 */ /* 0x000fc800078e0244 */
[----:B------:R-:W-:Y:S02]  /*4580*/  IMAD.MOV.U32 R69, RZ, RZ, R78 ;  /* 0x000000ffff457224 */ /* 0x000fe400078e004e */
[----:B------:R-:W-:Y:S02]  /*4590*/  IMAD.MOV.U32 R68, RZ, RZ, R79 ;  /* 0x000000ffff447224 */ /* 0x000fe400078e004f */
[----:B------:R-:W-:Y:S01]  /*45a0*/  IMAD.WIDE R78, R5, 0x2, R48 ;  /* 0x00000002054e7825 */ /* 0x000fe200078e0230 */
[----:B------:R-:W-:Y:S03]  /*45b0*/  HMMA.16816.F32 R92, R148, R132, R92 ;  /* 0x00000084945c723c */ /* 0x000fe6000000185c */
[----:B------:R-:W-:Y:S02]  /*45c0*/  IMAD.MOV.U32 R49, RZ, RZ, R78 ;  /* 0x000000ffff317224 */ /* 0x000fe400078e004e */
[----:B------:R-:W-:-:S03]  /*45d0*/  IMAD.MOV.U32 R48, RZ, RZ, R79 ;  /* 0x000000ffff307224 */ /* 0x000fc600078e004f */
[----:B------:R-:W-:Y:S01]  /*45e0*/  HMMA.16816.F32 R96, R148, R136, R96 ;  /* 0x000000889460723c */ /* 0x000fe20000001860 */
[----:B------:R-:W-:-:S07]  /*45f0*/  IMAD.WIDE R78, R5, 0x2, R52 ;  /* 0x00000002054e7825 */ /* 0x000fce00078e0234 */
[----:B------:R-:W-:Y:S01]  /*4600*/  HMMA.16816.F32 R104, R148, R140, R104 ;  /* 0x0000008c9468723c */ /* 0x000fe20000001868 */
[----:B------:R-:W-:-:S07]  /*4610*/  IMAD.MOV.U32 R53, RZ, RZ, R78 ;  /* 0x000000ffff357224 */ /* 0x000fce00078e004e */
[----:B------:R-:W-:Y:S01]  /*4620*/  HMMA.16816.F32 R108, R148, R144, R108 ;  /* 0x00000090946c723c */ /* 0x000fe2000000186c */
[----:B------:R-:W-:Y:S01]  /*4630*/  IMAD.MOV.U32 R52, RZ, RZ, R79 ;  /* 0x000000ffff347224 */ /* 0x000fe200078e004f */
[----:B------:R-:W-:Y:S01]  /*4640*/  IADD3 R11, R11, -0x1, RZ ;  /* 0xffffffff0b0b7810 */ /* 0x000fe20007ffe0ff */
[----:B------:R-:W-:Y:S02]  /*4650*/  IMAD.MOV.U32 R79, RZ, RZ, R80 ;  /* 0x000000ffff4f7224 */ /* 0x000fe400078e0050 */
[----:B------:R-:W-:Y:S02]  /*4660*/  IMAD.MOV.U32 R78, RZ, RZ, R81 ;  /* 0x000000ffff4e7224 */ /* 0x000fe400078e0051 */
[----:B------:R-:W-:Y:S01]  /*4670*/  IMAD.WIDE R80, R5, 0x2, R58 ;  /* 0x0000000205507825 */ /* 0x000fe200078e023a */
[----:B------:R-:W-:-:S03]  /*4680*/  ISETP.NE.U32.AND P0, PT, R11, RZ, PT ;  /* 0x000000ff0b00720c */ /* 0x000fc60003f05070 */
[----:B------:R-:W-:Y:S02]  /*4690*/  IMAD.MOV.U32 R59, RZ, RZ, R80 ;  /* 0x000000ffff3b7224 */ /* 0x000fe400078e0050 */
[----:B------:R-:W-:Y:S02]  /*46a0*/  IMAD.MOV.U32 R58, RZ, RZ, R81 ;  /* 0x000000ffff3a7224 */ /* 0x000fe400078e0051 */
[----:B------:R-:W-:-:S04]  /*46b0*/  IMAD.WIDE R82, R5, 0x2, R54 ;  /* 0x0000000205527825 */ /* 0x000fc800078e0236 */
[----:B------:R-:W-:-:S04]  /*46c0*/  IMAD.WIDE R80, R5, 0x2, R60 ;  /* 0x0000000205507825 */ /* 0x000fc800078e023c */
[----:B------:R-:W-:-:S04]  /*46d0*/  IMAD.WIDE R20, R5, 0x2, R20 ;  /* 0x0000000205147825 */ /* 0x000fc800078e0214 */
[----:B------:R-:W-:Y:S02]  /*46e0*/  IMAD.MOV.U32 R55, RZ, RZ, R82 ;  /* 0x000000ffff377224 */ /* 0x000fe400078e0052 */
[----:B------:R-:W-:Y:S02]  /*46f0*/  IMAD.MOV.U32 R54, RZ, RZ, R83 ;  /* 0x000000ffff367224 */ /* 0x000fe400078e0053 */
[----:B------:R-:W-:Y:S02]  /*4700*/  IMAD.MOV.U32 R61, RZ, RZ, R80 ;  /* 0x000000ffff3d7224 */ /* 0x000fe400078e0050 */
[----:B------:R-:W-:Y:S02]  /*4710*/  IMAD.MOV.U32 R60, RZ, RZ, R81 ;  /* 0x000000ffff3c7224 */ /* 0x000fe400078e0051 */
[----:B------:R-:W-:-:S04]  /*4720*/  IMAD.WIDE R82, R5, 0x2, R64 ;  /* 0x0000000205527825 */ /* 0x000fc800078e0240 */
[----:B------:R-:W-:-:S04]  /*4730*/  IMAD.WIDE R80, R5, 0x2, R56 ;  /* 0x0000000205507825 */ /* 0x000fc800078e0238 */
[----:B------:R-:W-:Y:S02]  /*4740*/  IMAD.MOV.U32 R85, RZ, RZ, c[0x0][0x188] ;  /* 0x00006200ff557624 */ /* 0x000fe400078e00ff */
[----:B------:R-:W-:Y:S02]  /*4750*/  IMAD.MOV.U32 R136, RZ, RZ, R20 ;  /* 0x000000ffff887224 */ /* 0x000fe400078e0014 */
[----:B------:R-:W-:Y:S02]  /*4760*/  IMAD.MOV.U32 R133, RZ, RZ, R21 ;  /* 0x000000ffff857224 */ /* 0x000fe400078e0015 */
[----:B------:R-:W-:Y:S01]  /*4770*/  IMAD.WIDE R20, R5, 0x2, R152 ;  /* 0x0000000205147825 */ /* 0x000fe200078e0298 */
[----:B0-----:R-:W-:Y:S01]  /*4780*/  HMMA.16816.F32 R112, R128, R134, R112 ;  /* 0x000000868070723c */ /* 0x001fe20000001870 */
[----:B------:R-:W-:Y:S02]  /*4790*/  UIADD3 UR4, UR4, -0x40, URZ ;  /* 0xffffffc004047890 */ /* 0x000fe4000fffe03f */
[----:B------:R-:W-:-:S02]  /*47a0*/  IMAD.MOV.U32 R65, RZ, RZ, R82 ;  /* 0x000000ffff417224 */ /* 0x000fc400078e0052 */
[----:B------:R-:W-:Y:S02]  /*47b0*/  IMAD.MOV.U32 R64, RZ, RZ, R83 ;  /* 0x000000ffff407224 */ /* 0x000fe400078e0053 */
[----:B------:R-:W-:Y:S01]  /*47c0*/  IMAD.MOV.U32 R57, RZ, RZ, R80 ;  /* 0x000000ffff397224 */ /* 0x000fe200078e0050 */
[----:B------:R-:W-:Y:S01]  /*47d0*/  HMMA.16816.F32 R116, R128, R138, R116 ;  /* 0x0000008a8074723c */ /* 0x000fe20000001874 */
[----:B------:R-:W-:Y:S02]  /*47e0*/  IMAD.MOV.U32 R56, RZ, RZ, R81 ;  /* 0x000000ffff387224 */ /* 0x000fe400078e0051 */
[----:B------:R-:W-:-:S04]  /*47f0*/  IMAD.WIDE R18, R5, 0x2, R18 ;  /* 0x0000000205127825 */ /* 0x000fc800078e0212 */
[C---:B------:R-:W-:Y:S01]  /*4800*/  IMAD.WIDE R80, R5.reuse, 0x2, R72 ;  /* 0x0000000205507825 */ /* 0x040fe200078e0248 */
[----:B------:R-:W-:Y:S03]  /*4810*/  HMMA.16816.F32 R120, R128, R142, R120 ;  /* 0x0000008e8078723c */ /* 0x000fe60000001878 */
[----:B------:R-:W-:-:S04]  /*4820*/  IMAD.WIDE R82, R5, 0x2, R22 ;  /* 0x0000000205527825 */ /* 0x000fc800078e0216 */
[----:B------:R-:W-:Y:S01]  /*4830*/  IMAD.WIDE R14, R5, 0x2, R14 ;  /* 0x00000002050e7825 */ /* 0x000fe200078e020e */
[----:B------:R-:W-:Y:S03]  /*4840*/  HMMA.16816.F32 R128, R128, R146, R124 ;  /* 0x000000928080723c */ /* 0x000fe6000000187c */
[----:B------:R-:W-:Y:S02]  /*4850*/  IMAD.SHL.U32 R85, R85, 0x40, RZ ;  /* 0x0000004055557824 */ /* 0x000fe400078e00ff */
[----:B------:R-:W-:Y:S02]  /*4860*/  IMAD.MOV.U32 R153, RZ, RZ, R20 ;  /* 0x000000ffff997224 */ /* 0x000fe400078e0014 */
[----:B------:R-:W-:Y:S01]  /*4870*/  IMAD.MOV.U32 R152, RZ, RZ, R21 ;  /* 0x000000ffff987224 */ /* 0x000fe200078e0015 */
[----:B------:R-:W-:Y:S01]  /*4880*/  HMMA.16816.F32 R92, R44, R134, R92 ;  /* 0x000000862c5c723c */ /* 0x000fe2000000185c */
[----:B------:R-:W-:-:S02]  /*4890*/  IMAD.MOV.U32 R20, RZ, RZ, R18 ;  /* 0x000000ffff147224 */ /* 0x000fc400078e0012 */
[----:B------:R-:W-:Y:S02]  /*48a0*/  IMAD.MOV.U32 R21, RZ, RZ, R19 ;  /* 0x000000ffff157224 */ /* 0x000fe400078e0013 */
[----:B------:R-:W-:-:S03]  /*48b0*/  IMAD.WIDE R12, R5, 0x2, R12 ;  /* 0x00000002050c7825 */ /* 0x000fc600078e020c */
[----:B------:R-:W-:Y:S01]  /*48c0*/  HMMA.16816.F32 R96, R44, R138, R96 ;  /* 0x0000008a2c60723c */ /* 0x000fe20000001860 */
[----:B------:R-:W-:-:S04]  /*48d0*/  IMAD.WIDE R62, R5, 0x2, R62 ;  /* 0x00000002053e7825 */ /* 0x000fc800078e023e */
[----:B------:R-:W-:-:S03]  /*48e0*/  IMAD.WIDE R66, R5, 0x2, R66 ;  /* 0x0000000205427825 */ /* 0x000fc600078e0242 */
[----:B------:R-:W-:Y:S01]  /*48f0*/  HMMA.16816.F32 R104, R44, R142, R104 ;  /* 0x0000008e2c68723c */ /* 0x000fe20000001868 */
[----:B------:R-:W-:-:S04]  /*4900*/  IMAD.WIDE R70, R5, 0x2, R70 ;  /* 0x0000000205467825 */ /* 0x000fc800078e0246 */
[----:B------:R-:W-:-:S03]  /*4910*/  IMAD.MOV.U32 R73, RZ, RZ, R80 ;  /* 0x000000ffff497224 */ /* 0x000fc600078e0050 */
[----:B------:R-:W-:Y:S01]  /*4920*/  HMMA.16816.F32 R108, R44, R146, R108 ;  /* 0x000000922c6c723c */ /* 0x000fe2000000186c */
[----:B------:R-:W-:Y:S02]  /*4930*/  IMAD.MOV.U32 R72, RZ, RZ, R81 ;  /* 0x000000ffff487224 */ /* 0x000fe400078e0051 */
[----:B------:R-:W-:-:S04]  /*4940*/  IMAD.WIDE R28, R5, 0x2, R28 ;  /* 0x00000002051c7825 */ /* 0x000fc800078e021c */
[----:B------:R-:W-:Y:S02]  /*4950*/  IMAD.MOV.U32 R23, RZ, RZ, R82 ;  /* 0x000000ffff177224 */ /* 0x000fe400078e0052 */
[----:B------:R-:W-:Y:S02]  /*4960*/  IMAD.MOV.U32 R22, RZ, RZ, R83 ;  /* 0x000000ffff167224 */ /* 0x000fe400078e0053 */
[----:B------:R-:W-:-:S04]  /*4970*/  IMAD.WIDE R34, R5, 0x2, R34 ;  /* 0x0000000205227825 */ /* 0x000fc800078e0222 */
[----:B------:R-:W-:-:S04]  /*4980*/  IMAD.WIDE R24, R5, 0x2, R24 ;  /* 0x0000000205187825 */ /* 0x000fc800078e0218 */
[----:B------:R-:W-:-:S04]  /*4990*/  IMAD.WIDE R26, R5, 0x2, R26 ;  /* 0x00000002051a7825 */ /* 0x000fc800078e021a */
[----:B------:R-:W-:Y:S02]  /*49a0*/  IMAD.MOV.U32 R18, RZ, RZ, R14 ;  /* 0x000000ffff127224 */ /* 0x000fe400078e000e */
[----:B------:R-:W-:Y:S02]  /*49b0*/  IMAD.MOV.U32 R19, RZ, RZ, R15 ;  /* 0x000000ffff137224 */ /* 0x000fe400078e000f */
[----:B------:R-:W-:-:S04]  /*49c0*/  IMAD.WIDE R16, R5, 0x2, R16 ;  /* 0x0000000205107825 */ /* 0x000fc800078e0210 */
[----:B------:R-:W-:-:S04]  /*49d0*/  IMAD.WIDE R40, R5, 0x2, R40 ;  /* 0x0000000205287825 */ /* 0x000fc800078e0228 */
[----:B------:R-:W-:-:S04]  /*49e0*/  IMAD.WIDE R30, R5, 0x2, R30 ;  /* 0x00000002051e7825 */ /* 0x000fc800078e021e */
[----:B------:R-:W-:-:S04]  /*49f0*/  IMAD.WIDE R38, R5, 0x2, R38 ;  /* 0x0000000205267825 */ /* 0x000fc800078e0226 */
[----:B------:R-:W-:-:S04]  /*4a00*/  IMAD.WIDE R36, R5, 0x2, R36 ;  /* 0x0000000205247825 */ /* 0x000fc800078e0224 */
[----:B------:R-:W-:Y:S01]  /*4a10*/  IMAD.WIDE R32, R85, 0x2, R32 ;  /* 0x0000000255207825 */ /* 0x000fe200078e0220 */
[----:B------:R-:W-:Y:S01]  /*4a20*/  @!P0 CALL.REL.NOINC `(.L_x_2) ;  /* 0x0000001000008944 */ /* 0x000fe20003c00000 */
[----:B------:R-:W-:Y:S05]  /*4a30*/  BRA `(.L_x_3) ;  /* 0xffffe29000007947 */ /* 0x000fea000383ffff */
.L_x_2:
[----:B------:R-:W-:Y:S02]  /*4a40*/  F2FP.PACK_AB R2, R99, R95 ;  /* 0x0000005f6302723e */ /* 0x000fe400000000ff */
[----:B------:R-:W-:Y:S02]  /*4a50*/  F2FP.PACK_AB R4, R119, R115 ;  /* 0x000000737704723e */ /* 0x000fe400000000ff */
[----:B------:R-:W-:Y:S02]  /*4a60*/  F2FP.PACK_AB R6, R97, R93 ;  /* 0x0000005d6106723e */ /* 0x000fe400000000ff */
[----:B------:R-:W-:Y:S02]  /*4a70*/  F2FP.PACK_AB R8, R117, R113 ;  /* 0x000000717508723e */ /* 0x000fe400000000ff */
[----:B------:R-:W-:Y:S02]  /*4a80*/  F2FP.PACK_AB R3, R111, R107 ;  /* 0x0000006b6f03723e */ /* 0x000fe400000000ff */
[----:B------:R-:W-:-:S02]  /*4a90*/  F2FP.PACK_AB R95, R110, R106 ;  /* 0x0000006a6e5f723e */ /* 0x000fc400000000ff */
        /* <DEDUP_REMOVED lines=10> */
.L_x_1:
[----:B------:R-:W0:Y:S01]  /*4b40*/  S2R R0, SR_TID.X ;  /* 0x0000000000007919 */ /* 0x000e220000002100 */
[----:B------:R-:W-:-:S03]  /*4b50*/  LOP3.LUT R13, R154, 0x60, RZ, 0xc0, !PT ;  /* 0x000000609a0d7812 */ /* 0x000fc600078ec0ff */
[----:B------:R-:W-:Y:S01]  /*4b60*/  BAR.SYNC.DEFER_BLOCKING 0x0 ;  /* 0x0000000000007b1d */ /* 0x000fe20000010000 */
[C---:B------:R-:W-:Y:S01]  /*4b70*/  ISETP.GE.AND P0, PT, R187.reuse, c[0x0][0x178], PT ;  /* 0x00005e00bb007a0c */ /* 0x040fe20003f06270 */
[----:B------:R-:W-:-:S03]  /*4b80*/  IMAD R187, R187, c[0x0][0x194], RZ ;  /* 0x00006500bbbb7a24 */ /* 0x000fc600078e02ff */
[C---:B------:R-:W-:Y:S01]  /*4b90*/  ISETP.LT.AND P4, PT, R186.reuse, c[0x0][0x17c], !P0 ;  /* 0x00005f00ba007a0c */ /* 0x040fe20004781270 */
[----:B------:R-:W-:Y:S01]  /*4ba0*/  IMAD R186, R186, c[0x0][0x198], RZ ;  /* 0x00006600baba7a24 */ /* 0x000fe200078e02ff */
[C---:B------:R-:W-:Y:S01]  /*4bb0*/  ISETP.LT.AND P2, PT, R185.reuse, c[0x0][0x17c], !P0 ;  /* 0x00005f00b9007a0c */ /* 0x040fe20004741270 */
[----:B------:R-:W-:Y:S01]  /*4bc0*/  IMAD R185, R185, c[0x0][0x198], RZ ;  /* 0x00006600b9b97a24 */ /* 0x000fe200078e02ff */
[C---:B------:R-:W-:Y:S01]  /*4bd0*/  ISETP.LT.AND P3, PT, R184.reuse, c[0x0][0x17c], !P0 ;  /* 0x00005f00b8007a0c */ /* 0x040fe20004761270 */
[----:B------:R-:W-:Y:S01]  /*4be0*/  IMAD R184, R184, c[0x0][0x198], RZ ;  /* 0x00006600b8b87a24 */ /* 0x000fe200078e02ff */
[----:B0-----:R-:W-:Y:S02]  /*4bf0*/  SHF.R.S32.HI R10, RZ, 0x4, R0 ;  /* 0x00000004ff0a7819 */ /* 0x001fe40000011400 */
[----:B------:R-:W-:Y:S02]  /*4c00*/  LOP3.LUT R12, R0, 0xc, RZ, 0xc0, !PT ;  /* 0x0000000c000c7812 */ /* 0x000fe400078ec0ff */
[----:B------:R-:W-:-:S02]  /*4c10*/  SGXT R10, R10, 0x1 ;  /* 0x000000010a0a781a */ /* 0x000fc40000000200 */
[C---:B------:R-:W-:Y:S01]  /*4c20*/  LOP3.LUT R14, R0.reuse, 0x40, RZ, 0xc0, !PT ;  /* 0x00000040000e7812 */ /* 0x040fe200078ec0ff */
[----:B------:R-:W-:Y:S01]  /*4c30*/  IMAD.SHL.U32 R0, R0, 0x8, RZ ;  /* 0x0000000800007824 */ /* 0x000fe200078e00ff */
[----:B------:R-:W-:Y:S01]  /*4c40*/  LOP3.LUT R11, R10, 0x808, RZ, 0xc0, !PT ;  /* 0x000008080a0b7812 */ /* 0x000fe200078ec0ff */
[----:B------:R-:W-:Y:S02]  /*4c50*/  IMAD R15, R12, 0x200, R13 ;  /* 0x000002000c0f7824 */ /* 0x000fe400078e020d */
[----:B------:R-:W-:Y:S01]  /*4c60*/  IMAD.SHL.U32 R13, R14, 0x2, RZ ;  /* 0x000000020e0d7824 */ /* 0x000fe200078e00ff */
[----:B------:R-:W-:Y:S01]  /*4c70*/  LOP3.LUT R11, R11, 0x78, R0, 0x78, !PT ;  /* 0x000000780b0b7812 */ /* 0x000fe200078e7800 */
[----:B------:R-:W-:Y:S01]  /*4c80*/  IMAD R15, R12, 0x2, R15 ;  /* 0x000000020c0f7824 */ /* 0x000fe200078e020f */
[----:B------:R-:W-:Y:S02]  /*4c90*/  LOP3.LUT R0, R0, 0x380, RZ, 0xc0, !PT ;  /* 0x0000038000007812 */ /* 0x000fe400078ec0ff */
[----:B------:R-:W-:Y:S01]  /*4ca0*/  LOP3.LUT R11, R11, R220, R13, 0xfe, !PT ;  /* 0x000000dc0b0b7212 */ /* 0x000fe200078efe0d */
[----:B------:R-:W-:Y:S01]  /*4cb0*/  IMAD R13, R156, c[0x0][0x198], RZ ;  /* 0x000066009c0d7a24 */ /* 0x000fe200078e02ff */
[----:B------:R-:W-:Y:S01]  /*4cc0*/  LEA R14, P1, R187, c[0x0][0x170], 0x1 ;  /* 0x00005c00bb0e7a11 */ /* 0x000fe200078208ff */
[----:B------:R-:W-:Y:S01]  /*4cd0*/  IMAD.IADD R15, R0, 0x1, R15 ;  /* 0x00000001000f7824 */ /* 0x000fe200078e020f */
[----:B------:R-:W-:Y:S01]  /*4ce0*/  LOP3.LUT R0, R11, 0x10, RZ, 0x3c, !PT ;  /* 0x000000100b007812 */ /* 0x000fe200078e3cff */
[----:B------:R-:W-:Y:S01]  /*4cf0*/  STS.64 [R11], R112 ;  /* 0x000000700b007388 */ /* 0x000fe20000000a00 */
[----:B------:R-:W-:-:S02]  /*4d00*/  LEA.HI.X.SX32 R187, R187, c[0x0][0x174], 0x1, P1 ;  /* 0x00005d00bbbb7a11 */ /* 0x000fc400008f0eff */
[C---:B------:R-:W-:Y:S01]  /*4d10*/  LOP3.LUT R10, R15.reuse, 0x8, RZ, 0x3c, !PT ;  /* 0x000000080f0a7812 */ /* 0x040fe200078e3cff */
[----:B------:R-:W-:Y:S01]  /*4d20*/  STS.64 [R11+0x200], R8 ;  /* 0x000200080b007388 */ /* 0x000fe20000000a00 */
[----:B------:R-:W-:Y:S02]  /*4d30*/  LOP3.LUT R12, R15, 0x10, RZ, 0x3c, !PT ;  /* 0x000000100f0c7812 */ /* 0x000fe400078e3cff */
[C---:B------:R-:W-:Y:S01]  /*4d40*/  ISETP.LT.AND P1, PT, R183.reuse, c[0x0][0x17c], !P0 ;  /* 0x00005f00b7007a0c */ /* 0x040fe20004721270 */
[----:B------:R-:W-:Y:S01]  /*4d50*/  STS.64 [R11+0x100], R92 ;  /* 0x0001005c0b007388 */ /* 0x000fe20000000a00 */
[----:B------:R-:W-:-:S03]  /*4d60*/  IMAD R183, R183, c[0x0][0x198], RZ ;  /* 0x00006600b7b77a24 */ /* 0x000fc600078e02ff */
[----:B------:R0:W-:Y:S04]  /*4d70*/  STS.64 [R11+0x300], R6 ;  /* 0x000300060b007388 */ /* 0x0001e80000000a00 */
[----:B------:R-:W-:Y:S04]  /*4d80*/  STS.64 [R0+0x1000], R114 ;  /* 0x0010007200007388 */ /* 0x000fe80000000a00 */
[----:B------:R1:W-:Y:S04]  /*4d90*/  STS.64 [R0+0x1200], R4 ;  /* 0x0012000400007388 */ /* 0x0003e80000000a00 */
[----:B------:R-:W-:Y:S01]  /*4da0*/  STS.64 [R0+0x1100], R94 ;  /* 0x0011005e00007388 */ /* 0x000fe20000000a00 */
[----:B0-----:R-:W-:-:S03]  /*4db0*/  LOP3.LUT R11, R15, 0x18, RZ, 0x3c, !PT ;  /* 0x000000180f0b7812 */ /* 0x001fc600078e3cff */
[----:B------:R0:W-:Y:S04]  /*4dc0*/  STS.64 [R0+0x1300], R2 ;  /* 0x0013000200007388 */ /* 0x0001e80000000a00 */
[----:B------:R-:W-:Y:S01]  /*4dd0*/  BAR.SYNC.DEFER_BLOCKING 0x0 ;  /* 0x0000000000007b1d */ /* 0x000fe20000010000 */
[----:B-1----:R-:W-:-:S04]  /*4de0*/  LEA R4, P5, R185, R14, 0x1 ;  /* 0x0000000eb9047211 */ /* 0x002fc800078a08ff */
[----:B------:R-:W-:Y:S02]  /*4df0*/  LEA.HI.X.SX32 R5, R185, R187, 0x1, P5 ;  /* 0x000000bbb9057211 */ /* 0x000fe400028f0eff */
[----:B0-----:R-:W-:Y:S01]  /*4e00*/  LEA R2, P6, R186, R14, 0x1 ;  /* 0x0000000eba027211 */ /* 0x001fe200078c08ff */
[----:B------:R-:W-:-:S03]  /*4e10*/  IMAD R0, R157, c[0x0][0x198], RZ ;  /* 0x000066009d007a24 */ /* 0x000fc600078e02ff */
[----:B------:R-:W-:Y:S02]  /*4e20*/  LEA.HI.X.SX32 R3, R186, R187, 0x1, P6 ;  /* 0x000000bbba037211 */ /* 0x000fe400030f0eff */
[----:B------:R-:W-:-:S04]  /*4e30*/  LEA R6, P6, R184, R14, 0x1 ;  /* 0x0000000eb8067211 */ /* 0x000fc800078c08ff */
[----:B------:R-:W-:Y:S01]  /*4e40*/  LEA.HI.X.SX32 R7, R184, R187, 0x1, P6 ;  /* 0x000000bbb8077211 */ /* 0x000fe200030f0eff */
[----:B------:R-:W0:Y:S04]  /*4e50*/  LDS.64 R16, [R15] ;  /* 0x000000000f107984 */ /* 0x000e280000000a00 */
[----:B------:R-:W1:Y:S04]  /*4e60*/  LDS.64 R20, [R10] ;  /* 0x000000000a147984 */ /* 0x000e680000000a00 */
[----:B------:R-:W2:Y:S04]  /*4e70*/  LDS.64 R24, [R12] ;  /* 0x000000000c187984 */ /* 0x000ea80000000a00 */
[----:B------:R-:W3:Y:S04]  /*4e80*/  LDS.64 R28, [R11] ;  /* 0x000000000b1c7984 */ /* 0x000ee80000000a00 */
[----:B------:R-:W4:Y:S04]  /*4e90*/  LDS.64 R18, [R15+0x400] ;  /* 0x000400000f127984 */ /* 0x000f280000000a00 */
[----:B------:R5:W4:Y:S04]  /*4ea0*/  LDS.64 R22, [R10+0x400] ;  /* 0x000400000a167984 */ /* 0x000b280000000a00 */
[----:B------:R-:W4:Y:S04]  /*4eb0*/  LDS.64 R26, [R12+0x400] ;  /* 0x000400000c1a7984 */ /* 0x000f280000000a00 */
[----:B------:R-:W4:Y:S04]  /*4ec0*/  LDS.64 R30, [R11+0x400] ;  /* 0x000400000b1e7984 */ /* 0x000f280000000a00 */
[----:B0-----:R0:W-:Y:S01]  /*4ed0*/  @P4 STG.E.U16 [R2.64], R16 ;  /* 0x0000001002004986 */ /* 0x0011e2000c101506 */
[----:B------:R-:W-:-:S03]  /*4ee0*/  LEA R8, P4, R183, R14, 0x1 ;  /* 0x0000000eb7087211 */ /* 0x000fc600078808ff */
[----:B-1----:R1:W-:Y:S01]  /*4ef0*/  @P2 STG.E.U16 [R4.64], R20 ;  /* 0x0000001404002986 */ /* 0x0023e2000c101506 */
[----:B------:R-:W-:Y:S02]  /*4f00*/  LEA.HI.X.SX32 R9, R183, R187, 0x1, P4 ;  /* 0x000000bbb7097211 */ /* 0x000fe400020f0eff */
[C---:B------:R-:W-:Y:S01]  /*4f10*/  ISETP.LT.AND P2, PT, R181.reuse, c[0x0][0x17c], !P0 ;  /* 0x00005f00b5007a0c */ /* 0x040fe20004741270 */
[----:B--2---:R2:W-:Y:S01]  /*4f20*/  @P3 STG.E.U16 [R6.64], R24 ;  /* 0x0000001806003986 */ /* 0x0045e2000c101506 */
[C---:B------:R-:W-:Y:S01]  /*4f30*/  ISETP.LT.AND P3, PT, R182.reuse, c[0x0][0x17c], !P0 ;  /* 0x00005f00b6007a0c */ /* 0x040fe20004761270 */
[----:B------:R-:W-:Y:S01]  /*4f40*/  IMAD R182, R182, c[0x0][0x198], RZ ;  /* 0x00006600b6b67a24 */ /* 0x000fe200078e02ff */
[C---:B------:R-:W-:Y:S01]  /*4f50*/  ISETP.LT.AND P4, PT, R180.reuse, c[0x0][0x17c], !P0 ;  /* 0x00005f00b4007a0c */ /* 0x040fe20004781270 */
[----:B------:R-:W-:Y:S01]  /*4f60*/  IMAD R181, R181, c[0x0][0x198], RZ ;  /* 0x00006600b5b57a24 */ /* 0x000fe200078e02ff */
[----:B---3--:R3:W-:Y:S01]  /*4f70*/  @P1 STG.E.U16 [R8.64], R28 ;  /* 0x0000001c08001986 */ /* 0x0087e2000c101506 */
[----:B------:R-:W-:Y:S01]  /*4f80*/  IMAD R180, R180, c[0x0][0x198], RZ ;  /* 0x00006600b4b47a24 */ /* 0x000fe200078e02ff */
[----:B-----5:R-:W-:-:S02]  /*4f90*/  LEA R10, P1, R182, R14, 0x1 ;  /* 0x0000000eb60a7211 */ /* 0x020fc400078208ff */
[-C--:B0-----:R-:W-:Y:S02]  /*4fa0*/  LEA R2, P5, R181, R14.reuse, 0x1 ;  /* 0x0000000eb5027211 */ /* 0x081fe400078a08ff */
[-C--:B------:R-:W-:Y:S02]  /*4fb0*/  LEA.HI.X.SX32 R11, R182, R187.reuse, 0x1, P1 ;  /* 0x000000bbb60b7211 */ /* 0x080fe400008f0eff */
[C---:B------:R-:W-:Y:S01]  /*4fc0*/  ISETP.LT.AND P1, PT, R179.reuse, c[0x0][0x17c], !P0 ;  /* 0x00005f00b3007a0c */ /* 0x040fe20004721270 */
[----:B------:R-:W-:Y:S01]  /*4fd0*/  IMAD R179, R179, c[0x0][0x198], RZ ;  /* 0x00006600b3b37a24 */ /* 0x000fe200078e02ff */
[-C--:B------:R-:W-:Y:S01]  /*4fe0*/  LEA.HI.X.SX32 R3, R181, R187.reuse, 0x1, P5 ;  /* 0x000000bbb5037211 */ /* 0x080fe200028f0eff */
[----:B----4-:R0:W-:Y:S01]  /*4ff0*/  @P3 STG.E.U16 [R10.64], R18 ;  /* 0x000000120a003986 */ /* 0x0101e2000c101506 */
[CC--:B-1----:R-:W-:Y:S02]  /*5000*/  LEA R4, P6, R180.reuse, R14.reuse, 0x1 ;  /* 0x0000000eb4047211 */ /* 0x0c2fe400078c08ff */
[----:B--2---:R-:W-:Y:S01]  /*5010*/  LEA R6, P3, R179, R14, 0x1 ;  /* 0x0000000eb3067211 */ /* 0x004fe200078608ff */
[----:B------:R-:W-:Y:S01]  /*5020*/  @P2 STG.E.U16 [R2.64], R22 ;  /* 0x0000001602002986 */ /* 0x000fe2000c101506 */
[----:B------:R-:W-:-:S02]  /*5030*/  LEA.HI.X.SX32 R5, R180, R187, 0x1, P6 ;  /* 0x000000bbb4057211 */ /* 0x000fc400030f0eff */
[C---:B------:R-:W-:Y:S01]  /*5040*/  ISETP.LT.AND P2, PT, R178.reuse, c[0x0][0x17c], !P0 ;  /* 0x00005f00b2007a0c */ /* 0x040fe20004741270 */
[----:B------:R-:W-:Y:S01]  /*5050*/  IMAD R178, R178, c[0x0][0x198], RZ ;  /* 0x00006600b2b27a24 */ /* 0x000fe200078e02ff */
[----:B------:R-:W-:Y:S01]  /*5060*/  LEA.HI.X.SX32 R7, R179, R187, 0x1, P3 ;  /* 0x000000bbb3077211 */ /* 0x000fe200018f0eff */
[----:B------:R1:W-:Y:S01]  /*5070*/  @P4 STG.E.U16 [R4.64], R26 ;  /* 0x0000001a04004986 */ /* 0x0003e2000c101506 */
[C---:B------:R-:W-:Y:S01]  /*5080*/  ISETP.LT.AND P3, PT, R177.reuse, c[0x0][0x17c], !P0 ;  /* 0x00005f00b1007a0c */ /* 0x040fe20004761270 */
[----:B------:R-:W-:Y:S01]  /*5090*/  IMAD R177, R177, c[0x0][0x198], RZ ;  /* 0x00006600b1b17a24 */ /* 0x000fe200078e02ff */
[-C--:B---3--:R-:W-:Y:S01]  /*50a0*/  LEA R8, P4, R178, R14.reuse, 0x1 ;  /* 0x0000000eb2087211 */ /* 0x088fe200078808ff */
[----:B------:R2:W-:Y:S01]  /*50b0*/  @P1 STG.E.U16 [R6.64], R30 ;  /* 0x0000001e06001986 */ /* 0x0005e2000c101506 */
[----:B------:R-:W-:Y:S02]  /*50c0*/  PRMT R16, R16, 0x7632, R16 ;  /* 0x0000763210107816 */ /* 0x000fe40000000010 */
[----:B0-----:R-:W-:-:S02]  /*50d0*/  LEA R10, P5, R177, R14, 0x1 ;  /* 0x0000000eb10a7211 */ /* 0x001fc400078a08ff */
[-C--:B------:R-:W-:Y:S02]  /*50e0*/  LEA.HI.X.SX32 R9, R178, R187.reuse, 0x1, P4 ;  /* 0x000000bbb2097211 */ /* 0x080fe400020f0eff */
[C---:B------:R-:W-:Y:S01]  /*50f0*/  ISETP.LT.AND P1, PT, R176.reuse, c[0x0][0x17c], !P0 ;  /* 0x00005f00b0007a0c */ /* 0x040fe20004721270 */
[----:B------:R-:W-:Y:S01]  /*5100*/  IMAD R176, R176, c[0x0][0x198], RZ ;  /* 0x00006600b0b07a24 */ /* 0x000fe200078e02ff */
[-C--:B------:R-:W-:Y:S01]  /*5110*/  LEA.HI.X.SX32 R11, R177, R187.reuse, 0x1, P5 ;  /* 0x000000bbb10b7211 */ /* 0x080fe200028f0eff */
[----:B------:R-:W-:Y:S01]  /*5120*/  @P2 STG.E.U16 [R8.64], R16 ;  /* 0x0000001008002986 */ /* 0x000fe2000c101506 */
[----:B-1----:R-:W-:Y:S02]  /*5130*/  PRMT R5, R20, 0x7632, R5 ;  /* 0x0000763214057816 */ /* 0x002fe40000000005 */
[----:B------:R-:W-:Y:S02]  /*5140*/  LEA R2, P2, R176, R14, 0x1 ;  /* 0x0000000eb0027211 */ /* 0x000fe400078408ff */
[----:B------:R-:W-:Y:S01]  /*5150*/  PRMT R24, R24, 0x7632, R24 ;  /* 0x0000763218187816 */ /* 0x000fe20000000018 */
[----:B------:R0:W-:Y:S01]  /*5160*/  @P3 STG.E.U16 [R10.64], R5 ;  /* 0x000000050a003986 */ /* 0x0001e2000c101506 */
[----:B------:R-:W-:-:S02]  /*5170*/  LEA.HI.X.SX32 R3, R176, R187, 0x1, P2 ;  /* 0x000000bbb0037211 */ /* 0x000fc400010f0eff */
[C---:B------:R-:W-:Y:S01]  /*5180*/  ISETP.LT.AND P3, PT, R175.reuse, c[0x0][0x17c], !P0 ;  /* 0x00005f00af007a0c */ /* 0x040fe20004761270 */
[----:B------:R-:W-:Y:S01]  /*5190*/  IMAD R175, R175, c[0x0][0x198], RZ ;  /* 0x00006600afaf7a24 */ /* 0x000fe200078e02ff */
[C---:B------:R-:W-:Y:S01]  /*51a0*/  ISETP.LT.AND P2, PT, R174.reuse, c[0x0][0x17c], !P0 ;  /* 0x00005f00ae007a0c */ /* 0x040fe20004741270 */
[----:B------:R-:W-:Y:S01]  /*51b0*/  IMAD R174, R174, c[0x0][0x198], RZ ;  /* 0x00006600aeae7a24 */ /* 0x000fe200078e02ff */
[----:B------:R1:W-:Y:S01]  /*51c0*/  @P1 STG.E.U16 [R2.64], R24 ;  /* 0x0000001802001986 */ /* 0x0003e2000c101506 */
[C---:B------:R-:W-:Y:S01]  /*51d0*/  ISETP.LT.AND P1, PT, R173.reuse, c[0x0][0x17c], !P0 ;  /* 0x00005f00ad007a0c */ /* 0x040fe20004721270 */
[----:B------:R-:W-:Y:S01]  /*51e0*/  IMAD R173, R173, c[0x0][0x198], RZ ;  /* 0x00006600adad7a24 */ /* 0x000fe200078e02ff */
[-C--:B------:R-:W-:Y:S02]  /*51f0*/  LEA R4, P4, R175, R14.reuse, 0x1 ;  /* 0x0000000eaf047211 */ /* 0x080fe400078808ff */
[----:B--2---:R-:W-:Y:S01]  /*5200*/  LEA R6, P5, R174, R14, 0x1 ;  /* 0x0000000eae067211 */ /* 0x004fe200078a08ff */
[----:B0-----:R-:W-:Y:S01]  /*5210*/  IMAD R11, R155, c[0x0][0x198], RZ ;  /* 0x000066009b0b7a24 */ /* 0x001fe200078e02ff */
[----:B------:R-:W-:-:S02]  /*5220*/  LEA.HI.X.SX32 R5, R175, R187, 0x1, P4 ;  /* 0x000000bbaf057211 */ /* 0x000fc400020f0eff */
[----:B------:R-:W-:Y:S02]  /*5230*/  PRMT R28, R28, 0x7632, R28 ;  /* 0x000076321c1c7816 */ /* 0x000fe4000000001c */
[-C--:B------:R-:W-:Y:S02]  /*5240*/  LEA.HI.X.SX32 R7, R174, R187.reuse, 0x1, P5 ;  /* 0x000000bbae077211 */ /* 0x080fe400028f0eff */
[----:B-1----:R-:W-:Y:S01]  /*5250*/  PRMT R3, R18, 0x7632, R3 ;  /* 0x0000763212037816 */ /* 0x002fe20000000003 */
[----:B------:R0:W-:Y:S01]  /*5260*/  @P3 STG.E.U16 [R4.64], R28 ;  /* 0x0000001c04003986 */ /* 0x0001e2000c101506 */
[C---:B------:R-:W-:Y:S02]  /*5270*/  LEA R8, P4, R173.reuse, R14, 0x1 ;  /* 0x0000000ead087211 */ /* 0x040fe400078808ff */
[----:B------:R-:W-:Y:S01]  /*5280*/  PRMT R22, R22, 0x7632, R22 ;  /* 0x0000763216167816 */ /* 0x000fe20000000016 */
[----:B------:R1:W-:Y:S01]  /*5290*/  @P2 STG.E.U16 [R6.64], R3 ;  /* 0x0000000306002986 */ /* 0x0003e2000c101506 */
[----:B------:R-:W-:-:S02]  /*52a0*/  LEA.HI.X.SX32 R9, R173, R187, 0x1, P4 ;  /* 0x000000bbad097211 */ /* 0x000fc400020f0eff */
[C---:B------:R-:W-:Y:S01]  /*52b0*/  ISETP.LT.AND P2, PT, R172.reuse, c[0x0][0x17c], !P0 ;  /* 0x00005f00ac007a0c */ /* 0x040fe20004741270 */
[----:B------:R-:W-:Y:S01]  /*52c0*/  IMAD R172, R172, c[0x0][0x198], RZ ;  /* 0x00006600acac7a24 */ /* 0x000fe200078e02ff */
[C---:B------:R-:W-:Y:S01]  /*52d0*/  ISETP.LT.AND P4, PT, R171.reuse, c[0x0][0x17c], !P0 ;  /* 0x00005f00ab007a0c */ /* 0x040fe20004781270 */
[----:B------:R-:W-:Y:S01]  /*52e0*/  IMAD R171, R171, c[0x0][0x198], RZ ;  /* 0x00006600abab7a24 */ /* 0x000fe200078e02ff */
[C---:B------:R-:W-:Y:S01]  /*52f0*/  ISETP.LT.AND P3, PT, R170.reuse, c[0x0][0x17c], !P0 ;  /* 0x00005f00aa007a0c */ /* 0x040fe20004761270 */
[----:B------:R2:W-:Y:S01]  /*5300*/  @P1 STG.E.U16 [R8.64], R22 ;  /* 0x0000001608001986 */ /* 0x0005e2000c101506 */
[----:B------:R-:W-:Y:S01]  /*5310*/  IMAD R170, R170, c[0x0][0x198], RZ ;  /* 0x00006600aaaa7a24 */ /* 0x000fe200078e02ff */
[-C--:B------:R-:W-:Y:S02]  /*5320*/  LEA R2, P6, R172, R14.reuse, 0x1 ;  /* 0x0000000eac027211 */ /* 0x080fe400078c08ff */
[C---:B------:R-:W-:Y:S01]  /*5330*/  ISETP.LT.AND P1, PT, R169.reuse, c[0x0][0x17c], !P0 ;  /* 0x00005f00a9007a0c */ /* 0x040fe20004721270 */
[----:B------:R-:W-:Y:S01]  /*5340*/  IMAD R169, R169, c[0x0][0x198], RZ ;  /* 0x00006600a9a97a24 */ /* 0x000fe200078e02ff */
[----:B0-----:R-:W-:-:S02]  /*5350*/  LEA R4, P5, R171, R14, 0x1 ;  /* 0x0000000eab047211 */ /* 0x001fc400078a08ff */
[----:B------:R-:W-:Y:S02]  /*5360*/  PRMT R26, R26, 0x7632, R26 ;  /* 0x000076321a1a7816 */ /* 0x000fe4000000001a */
[-C--:B-1----:R-:W-:Y:S02]  /*5370*/  LEA.HI.X.SX32 R3, R172, R187.reuse, 0x1, P6 ;  /* 0x000000bbac037211 */ /* 0x082fe400030f0eff */
[-C--:B------:R-:W-:Y:S02]  /*5380*/  LEA R6, P6, R170, R14.reuse, 0x1 ;  /* 0x0000000eaa067211 */ /* 0x080fe400078c08ff */
[----:B------:R-:W-:Y:S01]  /*5390*/  PRMT R30, R30, 0x7632, R30 ;  /* 0x000076321e1e7816 */ /* 0x000fe2000000001e */
[----:B------:R0:W-:Y:S01]  /*53a0*/  @P2 STG.E.U16 [R2.64], R26 ;  /* 0x0000001a02002986 */ /* 0x0001e2000c101506 */
[----:B------:R-:W-:Y:S02]  /*53b0*/  LEA.HI.X.SX32 R5, R171, R187, 0x1, P5 ;  /* 0x000000bbab057211 */ /* 0x000fe400028f0eff */
[----:B--2---:R-:W-:-:S02]  /*53c0*/  LEA R8, P5, R169, R14, 0x1 ;  /* 0x0000000ea9087211 */ /* 0x004fc400078a08ff */
[-C--:B------:R-:W-:Y:S01]  /*53d0*/  LEA.HI.X.SX32 R7, R170, R187.reuse, 0x1, P6 ;  /* 0x000000bbaa077211 */ /* 0x080fe200030f0eff */
[----:B------:R1:W-:Y:S01]  /*53e0*/  @P4 STG.E.U16 [R4.64], R30 ;  /* 0x0000001e04004986 */ /* 0x0003e2000c101506 */
[C---:B------:R-:W-:Y:S01]  /*53f0*/  ISETP.LT.AND P2, PT, R168.reuse, c[0x0][0x17c], !P0 ;  /* 0x00005f00a8007a0c */ /* 0x040fe20004741270 */
[----:B------:R-:W-:Y:S01]  /*5400*/  IMAD R168, R168, c[0x0][0x198], RZ ;  /* 0x00006600a8a87a24 */ /* 0x000fe200078e02ff */
[----:B------:R-:W-:Y:S01]  /*5410*/  LEA.HI.X.SX32 R9, R169, R187, 0x1, P5 ;  /* 0x000000bba9097211 */ /* 0x000fe200028f0eff */
[----:B------:R2:W-:Y:S01]  /*5420*/  @P3 STG.E.U16 [R6.64], R17 ;  /* 0x0000001106003986 */ /* 0x0005e2000c101506 */
[C---:B------:R-:W-:Y:S01]  /*5430*/  ISETP.LT.AND P4, PT, R167.reuse, c[0x0][0x17c], !P0 ;  /* 0x00005f00a7007a0c */ /* 0x040fe20004781270 */
[----:B------:R-:W-:Y:S01]  /*5440*/  IMAD R167, R167, c[0x0][0x198], RZ ;  /* 0x00006600a7a77a24 */ /* 0x000fe200078e02ff */
[C---:B------:R-:W-:Y:S01]  /*5450*/  ISETP.LT.AND P3, PT, R166.reuse, c[0x0][0x17c], !P0 ;  /* 0x00005f00a6007a0c */ /* 0x040fe20004761270 */
[----:B------:R3:W-:Y:S01]  /*5460*/  @P1 STG.E.U16 [R8.64], R21 ;  /* 0x0000001508001986 */ /* 0x0007e2000c101506 */
[----:B------:R-:W-:Y:S01]  /*5470*/  IMAD R166, R166, c[0x0][0x198], RZ ;  /* 0x00006600a6a67a24 */ /* 0x000fe200078e02ff */
[----:B0-----:R-:W-:-:S02]  /*5480*/  LEA R2, P6, R168, R14, 0x1 ;  /* 0x0000000ea8027211 */ /* 0x001fc400078c08ff */
[C---:B------:R-:W-:Y:S01]  /*5490*/  ISETP.LT.AND P1, PT, R165.reuse, c[0x0][0x17c], !P0 ;  /* 0x00005f00a5007a0c */ /* 0x040fe20004721270 */
[----:B------:R-:W-:Y:S01]  /*54a0*/  IMAD R165, R165, c[0x0][0x198], RZ ;  /* 0x00006600a5a57a24 */ /* 0x000fe200078e02ff */
[CC--:B-1----:R-:W-:Y:S02]  /*54b0*/  LEA R4, P5, R167.reuse, R14.reuse, 0x1 ;  /* 0x0000000ea7047211 */ /* 0x0c2fe400078a08ff */
[-C--:B------:R-:W-:Y:S02]  /*54c0*/  LEA.HI.X.SX32 R3, R168, R187.reuse, 0x1, P6 ;  /* 0x000000bba8037211 */ /* 0x080fe400030f0eff */
[-C--:B--2---:R-:W-:Y:S02]  /*54d0*/  LEA R6, P6, R166, R14.reuse, 0x1 ;  /* 0x0000000ea6067211 */ /* 0x084fe400078c08ff */
[----:B------:R-:W-:Y:S01]  /*54e0*/  LEA.HI.X.SX32 R5, R167, R187, 0x1, P5 ;  /* 0x000000bba7057211 */ /* 0x000fe200028f0eff */
[----:B------:R0:W-:Y:S01]  /*54f0*/  @P2 STG.E.U16 [R2.64], R25 ;  /* 0x0000001902002986 */ /* 0x0001e2000c101506 */
[----:B---3--:R-:W-:-:S02]  /*5500*/  LEA R8, P5, R165, R14, 0x1 ;  /* 0x0000000ea5087211 */ /* 0x008fc400078a08ff */
        /* <DEDUP_REMOVED lines=18> */
[----:B------:R-:W-:Y:S01]  /*5630*/  @P2 STG.E.U16 [R2.64], R27 ;  /* 0x0000001b02002986 */ /* 0x000fe2000c101506 */
[----:B---3--:R-:W-:-:S02]  /*5640*/  LEA R8, P5, R161, R14, 0x1 ;  /* 0x0000000ea1087211 */ /* 0x008fc400078a08ff */
[----:B------:R-:W-:Y:S01]  /*5650*/  PRMT R17, R17, 0x7632, R17 ;  /* 0x0000763211117816 */ /* 0x000fe20000000011 */
[----:B------:R0:W-:Y:S01]  /*5660*/  @P4 STG.E.U16 [R4.64], R31 ;  /* 0x0000001f04004986 */ /* 0x0001e2000c101506 */
[-C--:B------:R-:W-:Y:S02]  /*5670*/  LEA.HI.X.SX32 R7, R162, R187.reuse, 0x1, P6 ;  /* 0x000000bba2077211 */ /* 0x080fe400030f0eff */
[----:B------:R-:W-:Y:S02]  /*5680*/  PRMT R21, R21, 0x7632, R21 ;  /* 0x0000763215157816 */ /* 0x000fe40000000015 */
[----:B------:R-:W-:Y:S01]  /*5690*/  LEA.HI.X.SX32 R9, R161, R187, 0x1, P5 ;  /* 0x000000bba1097211 */ /* 0x000fe200028f0eff */
[----:B------:R1:W-:Y:S01]  /*56a0*/  @P3 STG.E.U16 [R6.64], R17 ;  /* 0x0000001106003986 */ /* 0x0003e2000c101506 */
[C---:B------:R-:W-:Y:S01]  /*56b0*/  ISETP.LT.AND P4, PT, R159.reuse, c[0x0][0x17c], !P0 ;  /* 0x00005f009f007a0c */ /* 0x040fe20004781270 */
[----:B------:R-:W-:Y:S01]  /*56c0*/  IMAD R159, R159, c[0x0][0x198], RZ ;  /* 0x000066009f9f7a24 */ /* 0x000fe200078e02ff */
[C---:B------:R-:W-:Y:S01]  /*56d0*/  ISETP.LT.AND P3, PT, R158.reuse, c[0x0][0x17c], !P0 ;  /* 0x00005f009e007a0c */ /* 0x040fe20004761270 */
[----:B------:R2:W-:Y:S01]  /*56e0*/  @P1 STG.E.U16 [R8.64], R21 ;  /* 0x0000001508001986 */ /* 0x0005e2000c101506 */
[----:B------:R-:W-:Y:S01]  /*56f0*/  IMAD R158, R158, c[0x0][0x198], RZ ;  /* 0x000066009e9e7a24 */ /* 0x000fe200078e02ff */
[C---:B------:R-:W-:Y:S01]  /*5700*/  ISETP.LT.AND P5, PT, R160.reuse, c[0x0][0x17c], !P0 ;  /* 0x00005f00a0007a0c */ /* 0x040fe200047a1270 */
[----:B------:R-:W-:Y:S01]  /*5710*/  IMAD R160, R160, c[0x0][0x198], RZ ;  /* 0x00006600a0a07a24 */ /* 0x000fe200078e02ff */
[----:B0-----:R-:W-:-:S02]  /*5720*/  LEA R4, P1, R159, R14, 0x1 ;  /* 0x0000000e9f047211 */ /* 0x001fc400078208ff */
[----:B------:R-:W-:Y:S02]  /*5730*/  PRMT R25, R25, 0x7632, R25 ;  /* 0x0000763219197816 */ /* 0x000fe40000000019 */
[-C--:B-1----:R-:W-:Y:S02]  /*5740*/  LEA R6, P2, R158, R14.reuse, 0x1 ;  /* 0x0000000e9e067211 */ /* 0x082fe400078408ff */
[-C--:B------:R-:W-:Y:S02]  /*5750*/  LEA.HI.X.SX32 R5, R159, R187.reuse, 0x1, P1 ;  /* 0x000000bb9f057211 */ /* 0x080fe400008f0eff */
[-C--:B------:R-:W-:Y:S02]  /*5760*/  LEA R10, P1, R11, R14.reuse, 0x1 ;  /* 0x0000000e0b0a7211 */ /* 0x080fe400078208ff */
[----:B------:R-:W-:Y:S02]  /*5770*/  LEA R2, P6, R160, R14, 0x1 ;  /* 0x0000000ea0027211 */ /* 0x000fe400078c08ff */
[----:B------:R-:W-:-:S02]  /*5780*/  LEA.HI.X.SX32 R7, R158, R187, 0x1, P2 ;  /* 0x000000bb9e077211 */ /* 0x000fc400010f0eff */
[----:B------:R-:W-:Y:S02]  /*5790*/  ISETP.LT.AND P2, PT, R157, c[0x0][0x17c], !P0 ;  /* 0x00005f009d007a0c */ /* 0x000fe40004741270 */
[-C--:B------:R-:W-:Y:S02]  /*57a0*/  LEA.HI.X.SX32 R11, R11, R187.reuse, 0x1, P1 ;  /* 0x000000bb0b0b7211 */ /* 0x080fe400008f0eff */
[----:B------:R-:W-:Y:S02]  /*57b0*/  ISETP.LT.AND P1, PT, R155, c[0x0][0x17c], !P0 ;  /* 0x00005f009b007a0c */ /* 0x000fe40004721270 */
[----:B------:R-:W-:Y:S02]  /*57c0*/  ISETP.LT.AND P0, PT, R156, c[0x0][0x17c], !P0 ;  /* 0x00005f009c007a0c */ /* 0x000fe40004701270 */
[----:B------:R-:W-:Y:S02]  /*57d0*/  LEA.HI.X.SX32 R3, R160, R187, 0x1, P6 ;  /* 0x000000bba0037211 */ /* 0x000fe400030f0eff */
[----:B--2---:R-:W-:-:S02]  /*57e0*/  LEA R8, P6, R0, R14, 0x1 ;  /* 0x0000000e00087211 */ /* 0x004fc400078c08ff */
[----:B------:R-:W-:Y:S01]  /*57f0*/  PRMT R29, R29, 0x7632, R29 ;  /* 0x000076321d1d7816 */ /* 0x000fe2000000001d */
[----:B------:R0:W-:Y:S01]  /*5800*/  @P5 STG.E.U16 [R2.64], R25 ;  /* 0x0000001902005986 */ /* 0x0001e2000c101506 */
[----:B------:R-:W-:Y:S02]  /*5810*/  PRMT R19, R19, 0x7632, R19 ;  /* 0x0000763213137816 */ /* 0x000fe40000000013 */
[----:B------:R-:W-:Y:S01]  /*5820*/  LEA.HI.X.SX32 R9, R0, R187, 0x1, P6 ;  /* 0x000000bb00097211 */ /* 0x000fe200030f0eff */
[----:B------:R0:W-:Y:S01]  /*5830*/  @P4 STG.E.U16 [R4.64], R29 ;  /* 0x0000001d04004986 */ /* 0x0001e2000c101506 */
[----:B------:R-:W-:Y:S02]  /*5840*/  PRMT R23, R23, 0x7632, R23 ;  /* 0x0000763217177816 */ /* 0x000fe40000000017 */
[----:B------:R-:W-:Y:S01]  /*5850*/  PRMT R27, R27, 0x7632, R27 ;  /* 0x000076321b1b7816 */ /* 0x000fe2000000001b */
[----:B------:R0:W-:Y:S01]  /*5860*/  @P3 STG.E.U16 [R6.64], R19 ;  /* 0x0000001306003986 */ /* 0x0001e2000c101506 */
[----:B------:R-:W-:-:S03]  /*5870*/  LEA R12, P6, R13, R14, 0x1 ;  /* 0x0000000e0d0c7211 */ /* 0x000fc600078c08ff */
[----:B------:R0:W-:Y:S01]  /*5880*/  @P2 STG.E.U16 [R8.64], R23 ;  /* 0x0000001708002986 */ /* 0x0001e2000c101506 */
[----:B------:R-:W-:-:S03]  /*5890*/  LEA.HI.X.SX32 R13, R13, R187, 0x1, P6 ;  /* 0x000000bb0d0d7211 */ /* 0x000fc600030f0eff */
[----:B------:R0:W-:Y:S01]  /*58a0*/  @P1 STG.E.U16 [R10.64], R27 ;  /* 0x0000001b0a001986 */ /* 0x0001e2000c101506 */
[----:B------:R-:W-:Y:S05]  /*58b0*/  @!P0 EXIT ;  /* 0x000000000000894d */ /* 0x000fea0003800000 */
[----:B0-----:R-:W-:-:S05]  /*58c0*/  PRMT R6, R31, 0x7632, R6 ;  /* 0x000076321f067816 */ /* 0x001fca0000000006 */
[----:B------:R-:W-:Y:S01]  /*58d0*/  STG.E.U16 [R12.64], R6 ;  /* 0x000000060c007986 */ /* 0x000fe2000c101506 */
[----:B------:R-:W-:Y:S05]  /*58e0*/  EXIT ;  /* 0x000000000000794d */ /* 0x000fea0003800000 */
.L_x_4:
[----:B------:R-:W-:-:S00]  /*58f0*/  BRA `(.L_x_4) ;  /* 0xfffffff000007947 */ /* 0x000fc0000383ffff */
[----:B------:R-:W-:-:S00]  /*5900*/  NOP ;  /* 0x0000000000007918 */ /* 0x000fc00000000000 */
[----:B------:R-:W-:-:S00]  /*5910*/  NOP ;  /* 0x0000000000007918 */ /* 0x000fc00000000000 */
[----:B------:R-:W-:-:S00]  /*5920*/  NOP ;  /* 0x0000000000007918 */ /* 0x000fc00000000000 */
[----:B------:R-:W-:-:S00]  /*5930*/  NOP ;  /* 0x0000000000007918 */ /* 0x000fc00000000000 */
[----:B------:R-:W-:-:S00]  /*5940*/  NOP ;  /* 0x0000000000007918 */ /* 0x000fc00000000000 */
[----:B------:R-:W-:-:S00]  /*5950*/  NOP ;  /* 0x0000000000007918 */ /* 0x000fc00000000000 */
[----:B------:R-:W-:-:S00]  /*5960*/  NOP ;  /* 0x0000000000007918 */ /* 0x000fc00000000000 */
[----:B------:R-:W-:-:S00]  /*5970*/  NOP ;  /* 0x0000000000007918 */ /* 0x000fc00000000000 */
.L_x_5:


//--------------------- .nv.shared.matmul_kernel  --------------------------
	.section	.nv.shared.matmul_kernel,"aw",@nobits
	.sectionflags	@""
	.align	16
